// auto-generated by cutlass_sweep.gemm — config: {"arch": "sm_100", "cluster_m": 1, "cluster_n": 2, "dtype": "tf32", "dtype_b": "tf32", "layout": "nt", "stages": 0, "tile_k": 32, "tile_m": 128, "tile_n": 256}
#include "cutlass/cutlass.h"
#include "cutlass/gemm/collective/collective_builder.hpp"
#include "cutlass/gemm/device/gemm_universal_adapter.h"
#include "cutlass/gemm/kernel/gemm_universal.hpp"
#include "cutlass/epilogue/collective/collective_builder.hpp"

using ElemA = cutlass::tfloat32_t;
using ElemB = cutlass::tfloat32_t;
using ElemCD = cutlass::tfloat32_t;
using Acc  = float;
using TileShape    = cute::Shape<cute::_128, cute::_256, cute::_32>;
using ClusterShape = cute::Shape<cute::_1, cute::_2, cute::_1>;

using CollectiveEpilogue = typename cutlass::epilogue::collective::CollectiveBuilder<
    cutlass::arch::Sm100, cutlass::arch::OpClassTensorOp,
    TileShape, ClusterShape,
    cutlass::epilogue::collective::EpilogueTileAuto,
    Acc, Acc,
    ElemCD, cutlass::layout::RowMajor, 128 / cutlass::sizeof_bits<ElemCD>::value,
    ElemCD, cutlass::layout::RowMajor, 128 / cutlass::sizeof_bits<ElemCD>::value,
    cutlass::epilogue::collective::EpilogueScheduleAuto
  >::CollectiveOp;

using CollectiveMainloop = typename cutlass::gemm::collective::CollectiveBuilder<
    cutlass::arch::Sm100, cutlass::arch::OpClassTensorOp,
    ElemA, cutlass::layout::RowMajor, 128 / cutlass::sizeof_bits<ElemA>::value,
    ElemB, cutlass::layout::ColumnMajor, 128 / cutlass::sizeof_bits<ElemB>::value,
    Acc,
    TileShape, ClusterShape,
    cutlass::gemm::collective::StageCountAutoCarveout<static_cast<int>(sizeof(typename CollectiveEpilogue::SharedStorage))>,
    cutlass::gemm::collective::KernelScheduleAuto
  >::CollectiveOp;

using GemmKernel = cutlass::gemm::kernel::GemmUniversal<
    cute::Shape<int,int,int,int>,
    CollectiveMainloop,
    CollectiveEpilogue
>;
using Gemm = cutlass::gemm::device::GemmUniversalAdapter<GemmKernel>;

// Force the device kernel symbol into the cubin without needing a host main.
auto* _anchor = &cutlass::device_kernel<GemmKernel>;


// ===== COMPILED SASS (sm_100a) =====

	.target	sm_100a

	.elftype	@"ET_EXEC"


//--------------------- .note.nv.tkinfo           --------------------------
	.section	.note.nv.tkinfo,"",@"SHT_NOTE"
	.sectionflags	@"SHF_NOTE_NV_TKINFO"
	.tkinfo
        /*0018*/ 	.word	0x00000002
        /*0030*/ 	.string	""
        /*0030*/ 	.string	"ptxas"
        /*0030*/ 	.string	"Cuda compilation tools, release 13.0, V13.0.88"
        /*0030*/ 	.string	"Build cuda_13.0.r13.0/compiler.36424714_0"
        /*0030*/ 	.string	"-arch sm_100a -m 64 "



//--------------------- .note.nv.cuinfo           --------------------------
	.section	.note.nv.cuinfo,"",@"SHT_NOTE"
	.sectionflags	@"SHF_NOTE_NV_CUINFO"
        /*0018*/ 	.short	0x0002
        /*001a*/ 	.short	0x0064
        /*001c*/ 	.short	0x0082
	.zero		2


//--------------------- .nv.info                  --------------------------
	.section	.nv.info,"",@"SHT_CUDA_INFO"
	.align	4


	//----- nvinfo : EIATTR_REGCOUNT
	.align		4
        /*0000*/ 	.byte	0x04, 0x2f
        /*0002*/ 	.short	(.L_19 - .L_18)
	.align		4
.L_18:
        /*0004*/ 	.word	index@(_ZN7cutlass13device_kernelINS_4gemm6kernel13GemmUniversalIN4cute5tupleIJiiiiEEENS1_10collective13CollectiveMmaINS1_35MainloopSm100TmaUmmaWarpSpecializedILi3ELi2ELi2ENS5_IJNS4_1CILi1EEENSA_ILi2EEESB_EEEEENS5_IJNSA_ILi128EEENSA_ILi256EEENSA_ILi32EEEEEENS_10tfloat32_tENS5_IJlSB_lEEESJ_SK_NS4_8TiledMMAINS4_8MMA_AtomIJNS4_17SM100_MMA_TF32_SSISJ_SJ_fLi128ELi256ELNS4_4UMMA5MajorE0ELSP_0ELNSO_7ScaleInE0ELSQ_0EEEEEENS4_6LayoutINS5_IJSB_SB_SB_EEENS5_IJNSA_ILi0EEESV_SV_EEEEENS5_IJNS4_10UnderscoreESY_SY_EEEEENS4_23SM90_TMA_LOAD_MULTICASTENS4_14ComposedLayoutINS4_7SwizzleILi3ELi4ELi3EEENS4_18smem_ptr_flag_bitsILi32EEENST_INS5_IJNSA_ILi8EEESH_EEENS5_IJSH_SB_EEEEEEEvNS4_8identityENS4_13SM90_TMA_LOADES1B_vS1C_EENS_8epilogue10collective18CollectiveEpilogueINS1F_23Sm100TmaWarpSpecializedILi4ELi2ELi32ELb1ELb0EEEJSI_NS5_IJNST_ISF_SB_EENST_ISH_SB_EEEEESJ_SK_SJ_SK_NS1F_6fusion15FusionCallbacksIS1J_NS1N_17LinearCombinationISJ_fSJ_fLNS_15FloatRoundStyleE2EEESI_S1M_JEEENS4_5SM1004TMEM4LOAD26SM100_TMEM_LOAD_32dp32b32xES1D_S1B_NS4_39AutoVectorizingCopyWithAssumedAlignmentILi128EEENS4_14SM90_TMA_STOREES1B_S1Y_S1Y_EEEvvEEEEvNT_6ParamsE)
        /*0008*/ 	.word	0x0000007a


	//----- nvinfo : EIATTR_FRAME_SIZE
	.align		4
.L_19:
        /*000c*/ 	.byte	0x04, 0x11
        /*000e*/ 	.short	(.L_21 - .L_20)
	.align		4
.L_20:
        /*0010*/ 	.word	index@($__internal_2_$__cuda_sm10x_tcgen05_guardrail_trap_unallocated_columns_being_dealloced)
        /*0014*/ 	.word	0x00000000


	//----- nvinfo : EIATTR_FRAME_SIZE
	.align		4
.L_21:
        /*0018*/ 	.byte	0x04, 0x11
        /*001a*/ 	.short	(.L_23 - .L_22)
	.align		4
.L_22:
        /*001c*/ 	.word	index@($__internal_1_$__cuda_sm10x_tcgen05_guardrail_trap_phase_invalid_during_alloc)
        /*0020*/ 	.word	0x00000000


	//----- nvinfo : EIATTR_FRAME_SIZE
	.align		4
.L_23:
        /*0024*/ 	.byte	0x04, 0x11
        /*0026*/ 	.short	(.L_25 - .L_24)
	.align		4
.L_24:
        /*0028*/ 	.word	index@($__internal_0_$__cuda_sm10x_tcgen05_guardrail_trap_col_being_dealloced_not_returned_by_alloc)
        /*002c*/ 	.word	0x00000000


	//----- nvinfo : EIATTR_FRAME_SIZE
	.align		4
.L_25:
        /*0030*/ 	.byte	0x04, 0x11
        /*0032*/ 	.short	(.L_27 - .L_26)
	.align		4
.L_26:
        /*0034*/ 	.word	index@(_ZN7cutlass13device_kernelINS_4gemm6kernel13GemmUniversalIN4cute5tupleIJiiiiEEENS1_10collective13CollectiveMmaINS1_35MainloopSm100TmaUmmaWarpSpecializedILi3ELi2ELi2ENS5_IJNS4_1CILi1EEENSA_ILi2EEESB_EEEEENS5_IJNSA_ILi128EEENSA_ILi256EEENSA_ILi32EEEEEENS_10tfloat32_tENS5_IJlSB_lEEESJ_SK_NS4_8TiledMMAINS4_8MMA_AtomIJNS4_17SM100_MMA_TF32_SSISJ_SJ_fLi128ELi256ELNS4_4UMMA5MajorE0ELSP_0ELNSO_7ScaleInE0ELSQ_0EEEEEENS4_6LayoutINS5_IJSB_SB_SB_EEENS5_IJNSA_ILi0EEESV_SV_EEEEENS5_IJNS4_10UnderscoreESY_SY_EEEEENS4_23SM90_TMA_LOAD_MULTICASTENS4_14ComposedLayoutINS4_7SwizzleILi3ELi4ELi3EEENS4_18smem_ptr_flag_bitsILi32EEENST_INS5_IJNSA_ILi8EEESH_EEENS5_IJSH_SB_EEEEEEEvNS4_8identityENS4_13SM90_TMA_LOADES1B_vS1C_EENS_8epilogue10collective18CollectiveEpilogueINS1F_23Sm100TmaWarpSpecializedILi4ELi2ELi32ELb1ELb0EEEJSI_NS5_IJNST_ISF_SB_EENST_ISH_SB_EEEEESJ_SK_SJ_SK_NS1F_6fusion15FusionCallbacksIS1J_NS1N_17LinearCombinationISJ_fSJ_fLNS_15FloatRoundStyleE2EEESI_S1M_JEEENS4_5SM1004TMEM4LOAD26SM100_TMEM_LOAD_32dp32b32xES1D_S1B_NS4_39AutoVectorizingCopyWithAssumedAlignmentILi128EEENS4_14SM90_TMA_STOREES1B_S1Y_S1Y_EEEvvEEEEvNT_6ParamsE)
        /*0038*/ 	.word	0x00000000


	//----- nvinfo : EIATTR_MIN_STACK_SIZE
	.align		4
.L_27:
        /*003c*/ 	.byte	0x04, 0x12
        /*003e*/ 	.short	(.L_29 - .L_28)
	.align		4
.L_28:
        /*0040*/ 	.word	index@(_ZN7cutlass13device_kernelINS_4gemm6kernel13GemmUniversalIN4cute5tupleIJiiiiEEENS1_10collective13CollectiveMmaINS1_35MainloopSm100TmaUmmaWarpSpecializedILi3ELi2ELi2ENS5_IJNS4_1CILi1EEENSA_ILi2EEESB_EEEEENS5_IJNSA_ILi128EEENSA_ILi256EEENSA_ILi32EEEEEENS_10tfloat32_tENS5_IJlSB_lEEESJ_SK_NS4_8TiledMMAINS4_8MMA_AtomIJNS4_17SM100_MMA_TF32_SSISJ_SJ_fLi128ELi256ELNS4_4UMMA5MajorE0ELSP_0ELNSO_7ScaleInE0ELSQ_0EEEEEENS4_6LayoutINS5_IJSB_SB_SB_EEENS5_IJNSA_ILi0EEESV_SV_EEEEENS5_IJNS4_10UnderscoreESY_SY_EEEEENS4_23SM90_TMA_LOAD_MULTICASTENS4_14ComposedLayoutINS4_7SwizzleILi3ELi4ELi3EEENS4_18smem_ptr_flag_bitsILi32EEENST_INS5_IJNSA_ILi8EEESH_EEENS5_IJSH_SB_EEEEEEEvNS4_8identityENS4_13SM90_TMA_LOADES1B_vS1C_EENS_8epilogue10collective18CollectiveEpilogueINS1F_23Sm100TmaWarpSpecializedILi4ELi2ELi32ELb1ELb0EEEJSI_NS5_IJNST_ISF_SB_EENST_ISH_SB_EEEEESJ_SK_SJ_SK_NS1F_6fusion15FusionCallbacksIS1J_NS1N_17LinearCombinationISJ_fSJ_fLNS_15FloatRoundStyleE2EEESI_S1M_JEEENS4_5SM1004TMEM4LOAD26SM100_TMEM_LOAD_32dp32b32xES1D_S1B_NS4_39AutoVectorizingCopyWithAssumedAlignmentILi128EEENS4_14SM90_TMA_STOREES1B_S1Y_S1Y_EEEvvEEEEvNT_6ParamsE)
        /*0044*/ 	.word	0x00000000
.L_29:


//--------------------- .nv.compat                --------------------------
	.section	.nv.compat,"",@"SHT_CUDA_COMPAT_INFO"
	.align	4
        /*0000*/ 	.byte	0x02, 0x09, 0x01, 0x00, 0x02, 0x02, 0x02, 0x00, 0x02, 0x05, 0x05, 0x00, 0x03, 0x07, 0x01, 0x01
        /*0010*/ 	.byte	0x02, 0x03, 0x01, 0x00, 0x02, 0x06, 0x01, 0x00, 0x04, 0x0b, 0x08, 0x00, 0x09, 0x00, 0x00, 0x00
        /*0020*/ 	.byte	0x00, 0x00, 0x00, 0x00


//--------------------- .nv.info._ZN7cutlass13device_kernelINS_4gemm6kernel13GemmUniversalIN4cute5tupleIJiiiiEEENS1_10collective13CollectiveMmaINS1_35MainloopSm100TmaUmmaWarpSpecializedILi3ELi2ELi2ENS5_IJNS4_1CILi1EEENSA_ILi2EEESB_EEEEENS5_IJNSA_ILi128EEENSA_ILi256EEENSA_ILi32EEEEEENS_10tfloat32_tENS5_IJlSB_lEEESJ_SK_NS4_8TiledMMAINS4_8MMA_AtomIJNS4_17SM100_MMA_TF32_SSISJ_SJ_fLi128ELi256ELNS4_4UMMA5MajorE0ELSP_0ELNSO_7ScaleInE0ELSQ_0EEEEEENS4_6LayoutINS5_IJSB_SB_SB_EEENS5_IJNSA_ILi0EEESV_SV_EEEEENS5_IJNS4_10UnderscoreESY_SY_EEEEENS4_23SM90_TMA_LOAD_MULTICASTENS4_14ComposedLayoutINS4_7SwizzleILi3ELi4ELi3EEENS4_18smem_ptr_flag_bitsILi32EEENST_INS5_IJNSA_ILi8EEESH_EEENS5_IJSH_SB_EEEEEEEvNS4_8identityENS4_13SM90_TMA_LOADES1B_vS1C_EENS_8epilogue10collective18CollectiveEpilogueINS1F_23Sm100TmaWarpSpecializedILi4ELi2ELi32ELb1ELb0EEEJSI_NS5_IJNST_ISF_SB_EENST_ISH_SB_EEEEESJ_SK_SJ_SK_NS1F_6fusion15FusionCallbacksIS1J_NS1N_17LinearCombinationISJ_fSJ_fLNS_15FloatRoundStyleE2EEESI_S1M_JEEENS4_5SM1004TMEM4LOAD26SM100_TMEM_LOAD_32dp32b32xES1D_S1B_NS4_39AutoVectorizingCopyWithAssumedAlignmentILi128EEENS4_14SM90_TMA_STOREES1B_S1Y_S1Y_EEEvvEEEEvNT_6ParamsE --------------------------
	.section	.nv.info._ZN7cutlass13device_kernelINS_4gemm6kernel13GemmUniversalIN4cute5tupleIJiiiiEEENS1_10collective13CollectiveMmaINS1_35MainloopSm100TmaUmmaWarpSpecializedILi3ELi2ELi2ENS5_IJNS4_1CILi1EEENSA_ILi2EEESB_EEEEENS5_IJNSA_ILi128EEENSA_ILi256EEENSA_ILi32EEEEEENS_10tfloat32_tENS5_IJlSB_lEEESJ_SK_NS4_8TiledMMAINS4_8MMA_AtomIJNS4_17SM100_MMA_TF32_SSISJ_SJ_fLi128ELi256ELNS4_4UMMA5MajorE0ELSP_0ELNSO_7ScaleInE0ELSQ_0EEEEEENS4_6LayoutINS5_IJSB_SB_SB_EEENS5_IJNSA_ILi0EEESV_SV_EEEEENS5_IJNS4_10UnderscoreESY_SY_EEEEENS4_23SM90_TMA_LOAD_MULTICASTENS4_14ComposedLayoutINS4_7SwizzleILi3ELi4ELi3EEENS4_18smem_ptr_flag_bitsILi32EEENST_INS5_IJNSA_ILi8EEESH_EEENS5_IJSH_SB_EEEEEEEvNS4_8identityENS4_13SM90_TMA_LOADES1B_vS1C_EENS_8epilogue10collective18CollectiveEpilogueINS1F_23Sm100TmaWarpSpecializedILi4ELi2ELi32ELb1ELb0EEEJSI_NS5_IJNST_ISF_SB_EENST_ISH_SB_EEEEESJ_SK_SJ_SK_NS1F_6fusion15FusionCallbacksIS1J_NS1N_17LinearCombinationISJ_fSJ_fLNS_15FloatRoundStyleE2EEESI_S1M_JEEENS4_5SM1004TMEM4LOAD26SM100_TMEM_LOAD_32dp32b32xES1D_S1B_NS4_39AutoVectorizingCopyWithAssumedAlignmentILi128EEENS4_14SM90_TMA_STOREES1B_S1Y_S1Y_EEEvvEEEEvNT_6ParamsE,"",@"SHT_CUDA_INFO"
	.sectionflags	@""
	.align	4


	//----- nvinfo : EIATTR_CUDA_API_VERSION
	.align		4
        /*0000*/ 	.byte	0x04, 0x37
        /*0002*/ 	.short	(.L_31 - .L_30)
.L_30:
        /*0004*/ 	.word	0x00000082


	//----- nvinfo : EIATTR_KPARAM_INFO
	.align		4
.L_31:
        /*0008*/ 	.byte	0x04, 0x17
        /*000a*/ 	.short	(.L_33 - .L_32)
.L_32:
        /*000c*/ 	.word	0x00000000
        /*0010*/ 	.short	0x0000
        /*0012*/ 	.short	0x0000
        /*0014*/ 	.byte	0x00, 0xf0, 0x01, 0x20


	//----- nvinfo : EIATTR_AT_ENTRY_FRAGMENTS
	.align		4
.L_33:
        /*0018*/ 	.byte	0x04, 0x4f
        /*001a*/ 	.short	(.L_35 - .L_34)


	//   ....[0]....
.L_34:
        /*001c*/ 	.word	0x00000006


	//----- nvinfo : EIATTR_RESERVED_SMEM_USED
	.align		4
.L_35:
        /*0020*/ 	.byte	0x01, 0x41
	.zero		2


	//----- nvinfo : EIATTR_SPARSE_MMA_MASK
	.align		4
        /*0024*/ 	.byte	0x03, 0x50
        /*0026*/ 	.short	0x0000


	//----- nvinfo : EIATTR_TCGEN05_1CTA_USED
	.align		4
        /*0028*/ 	.byte	0x01, 0x51
	.zero		2


	//----- nvinfo : EIATTR_MAXREG_COUNT
	.align		4
        /*002c*/ 	.byte	0x03, 0x1b
        /*002e*/ 	.short	0x00ff


	//----- nvinfo : EIATTR_NUM_BARRIERS
	.align		4
        /*0030*/ 	.byte	0x02, 0x4c
        /*0032*/ 	.byte	0x07
	.zero		1


	//----- nvinfo : EIATTR_EXTERNS
	.align		4
        /*0034*/ 	.byte	0x04, 0x0f
        /*0036*/ 	.short	(.L_37 - .L_36)


	//   ....[0]....
	.align		4
.L_36:
        /*0038*/ 	.word	index@(__assertfail)


	//----- nvinfo : EIATTR_MERCURY_ISA_VERSION
	.align		4
.L_37:
        /*003c*/ 	.byte	0x03, 0x5f
        /*003e*/ 	.short	0x0101


	//----- nvinfo : EIATTR_INT_WARP_WIDE_INSTR_OFFSETS
	.align		4
        /*0040*/ 	.byte	0x04, 0x31
        /*0042*/ 	.short	(.L_39 - .L_38)


	//   ....[0]....
.L_38:
        /*0044*/ 	.word	0x00003ad0


	//   ....[1]....
        /*0048*/ 	.word	0x00003b00


	//   ....[2]....
        /*004c*/ 	.word	0x00003b20


	//   ....[3]....
        /*0050*/ 	.word	0x000046a0


	//   ....[4]....
        /*0054*/ 	.word	0x00004700


	//   ....[5]....
        /*0058*/ 	.word	0x000047e0


	//   ....[6]....
        /*005c*/ 	.word	0x00004850


	//   ....[7]....
        /*0060*/ 	.word	0x00004930


	//   ....[8]....
        /*0064*/ 	.word	0x000049a0


	//   ....[9]....
        /*0068*/ 	.word	0x00004a90


	//   ....[10]....
        /*006c*/ 	.word	0x00004b00


	//   ....[11]....
        /*0070*/ 	.word	0x00004c00


	//   ....[12]....
        /*0074*/ 	.word	0x00004c80


	//   ....[13]....
        /*0078*/ 	.word	0x00004d80


	//   ....[14]....
        /*007c*/ 	.word	0x00004e00


	//   ....[15]....
        /*0080*/ 	.word	0x00004f00


	//   ....[16]....
        /*0084*/ 	.word	0x00004f80


	//   ....[17]....
        /*0088*/ 	.word	0x00005070


	//   ....[18]....
        /*008c*/ 	.word	0x00005100


	//----- nvinfo : EIATTR_COOP_GROUP_MASK_REGIDS
	.align		4
.L_39:
        /*0090*/ 	.byte	0x04, 0x29
        /*0092*/ 	.short	(.L_41 - .L_40)


	//   ....[0]....
.L_40:
        /*0094*/ 	.word	0xffffffff


	//   ....[1]....
        /*0098*/ 	.word	0xffffffff


	//   ....[2]....
        /*009c*/ 	.word	0xffffffff


	//   ....[3]....
        /*00a0*/ 	.word	0xffffffff


	//   ....[4]....
        /*00a4*/ 	.word	0xffffffff


	//   ....[5]....
        /*00a8*/ 	.word	0xffffffff


	//   ....[6]....
        /*00ac*/ 	.word	0xffffffff


	//   ....[7]....
        /*00b0*/ 	.word	0xffffffff


	//   ....[8]....
        /*00b4*/ 	.word	0xffffffff


	//   ....[9]....
        /*00b8*/ 	.word	0xffffffff


	//   ....[10]....
        /*00bc*/ 	.word	0xffffffff


	//   ....[11]....
        /*00c0*/ 	.word	0xffffffff


	//   ....[12]....
        /*00c4*/ 	.word	0xffffffff


	//   ....[13]....
        /*00c8*/ 	.word	0xffffffff


	//----- nvinfo : EIATTR_COOP_GROUP_INSTR_OFFSETS
	.align		4
.L_41:
        /*00cc*/ 	.byte	0x04, 0x28
        /*00ce*/ 	.short	(.L_43 - .L_42)


	//   ....[0]....
.L_42:
        /*00d0*/ 	.word	0x00000080


	//   ....[1]....
        /*00d4*/ 	.word	0x000004f0


	//   ....[2]....
        /*00d8*/ 	.word	0x00000680


	//   ....[3]....
        /*00dc*/ 	.word	0x00000820


	//   ....[4]....
        /*00e0*/ 	.word	0x00000920


	//   ....[5]....
        /*00e4*/ 	.word	0x00000a90


	//   ....[6]....
        /*00e8*/ 	.word	0x00000bf0


	//   ....[7]....
        /*00ec*/ 	.word	0x00000da0


	//   ....[8]....
        /*00f0*/ 	.word	0x00001fe0


	//   ....[9]....
        /*00f4*/ 	.word	0x00002e40


	//   ....[10]....
        /*00f8*/ 	.word	0x00003050


	//   ....[11]....
        /*00fc*/ 	.word	0x00003080


	//   ....[12]....
        /*0100*/ 	.word	0x000039b0


	//   ....[13]....
        /*0104*/ 	.word	0x00003be0


	//----- nvinfo : EIATTR_VRC_CTA_INIT_COUNT
	.align		4
.L_43:
        /*0108*/ 	.byte	0x02, 0x4a
        /*010a*/ 	.byte	0x80
	.zero		1


	//----- nvinfo : EIATTR_SYSCALL_OFFSETS
	.align		4
        /*010c*/ 	.byte	0x04, 0x46
        /*010e*/ 	.short	(.L_45 - .L_44)


	//   ....[0]....
.L_44:
        /*0110*/ 	.word	0x00005dc0


	//   ....[1]....
        /*0114*/ 	.word	0x00005eb0


	//   ....[2]....
        /*0118*/ 	.word	0x00006880


	//   ....[3]....
        /*011c*/ 	.word	0x000076d0


	//   ....[4]....
        /*0120*/ 	.word	0x000084f0


	//   ....[5]....
        /*0124*/ 	.word	0x00009330


	//   ....[6]....
        /*0128*/ 	.word	0x0000a180


	//   ....[7]....
        /*012c*/ 	.word	0x0000b000


	//   ....[8]....
        /*0130*/ 	.word	0x0000be50


	//   ....[9]....
        /*0134*/ 	.word	0x0000cc50


	//----- nvinfo : EIATTR_MBARRIER_INSTR_OFFSETS
	.align		4
.L_45:
        /*0138*/ 	.byte	0x04, 0x39
        /*013a*/ 	.short	(.L_47 - .L_46)


	//   ....[0]....
.L_46:
        /*013c*/ 	.word	0x00000610
        /*0140*/ 	.word	0x000000ff
        /*0144*/ 	.word	0x00000000
        /*0148*/ 	.short	0x0100
        /*014a*/ 	.byte	0x04
	.zero		1


	//   ....[1]....
        /*014c*/ 	.word	0x00000620
        /*0150*/ 	.word	0x000000ff
        /*0154*/ 	.word	0x00000018
        /*0158*/ 	.short	0x0100
        /*015a*/ 	.byte	0x04
	.zero		1


	//   ....[2]....
        /*015c*/ 	.word	0x00000630
        /*0160*/ 	.word	0x000000ff
        /*0164*/ 	.word	0x00000008
        /*0168*/ 	.short	0x0100
        /*016a*/ 	.byte	0x04
	.zero		1


	//   ....[3]....
        /*016c*/ 	.word	0x00000640
        /*0170*/ 	.word	0x000000ff
        /*0174*/ 	.word	0x00000020
        /*0178*/ 	.short	0x0100
        /*017a*/ 	.byte	0x04
	.zero		1


	//   ....[4]....
        /*017c*/ 	.word	0x00000650
        /*0180*/ 	.word	0x000000ff
        /*0184*/ 	.word	0x00000010
        /*0188*/ 	.short	0x0100
        /*018a*/ 	.byte	0x04
	.zero		1


	//   ....[5]....
        /*018c*/ 	.word	0x00000660
        /*0190*/ 	.word	0x000000ff
        /*0194*/ 	.word	0x00000028
        /*0198*/ 	.short	0x0100
        /*019a*/ 	.byte	0x04
	.zero		1


	//   ....[6]....
        /*019c*/ 	.word	0x00000790
        /*01a0*/ 	.word	0x000000ff
        /*01a4*/ 	.word	0x00000030
        /*01a8*/ 	.short	0x0100
        /*01aa*/ 	.byte	0x04
	.zero		1


	//   ....[7]....
        /*01ac*/ 	.word	0x000007a0
        /*01b0*/ 	.word	0x000000ff
        /*01b4*/ 	.word	0x00000050
        /*01b8*/ 	.short	0x0100
        /*01ba*/ 	.byte	0x04
	.zero		1


	//   ....[8]....
        /*01bc*/ 	.word	0x000007b0
        /*01c0*/ 	.word	0x000000ff
        /*01c4*/ 	.word	0x00000038
        /*01c8*/ 	.short	0x0100
        /*01ca*/ 	.byte	0x04
	.zero		1


	//   ....[9]....
        /*01cc*/ 	.word	0x000007c0
        /*01d0*/ 	.word	0x000000ff
        /*01d4*/ 	.word	0x00000058
        /*01d8*/ 	.short	0x0100
        /*01da*/ 	.byte	0x04
	.zero		1


	//   ....[10]....
        /*01dc*/ 	.word	0x000007d0
        /*01e0*/ 	.word	0x000000ff
        /*01e4*/ 	.word	0x00000040
        /*01e8*/ 	.short	0x0100
        /*01ea*/ 	.byte	0x04
	.zero		1


	//   ....[11]....
        /*01ec*/ 	.word	0x000007e0
        /*01f0*/ 	.word	0x000000ff
        /*01f4*/ 	.word	0x00000060
        /*01f8*/ 	.short	0x0100
        /*01fa*/ 	.byte	0x04
	.zero		1


	//   ....[12]....
        /*01fc*/ 	.word	0x000007f0
        /*0200*/ 	.word	0x000000ff
        /*0204*/ 	.word	0x00000048
        /*0208*/ 	.short	0x0100
        /*020a*/ 	.byte	0x04
	.zero		1


	//   ....[13]....
        /*020c*/ 	.word	0x00000800
        /*0210*/ 	.word	0x000000ff
        /*0214*/ 	.word	0x00000068
        /*0218*/ 	.short	0x0100
        /*021a*/ 	.byte	0x04
	.zero		1


	//   ....[14]....
        /*021c*/ 	.word	0x000008f0
        /*0220*/ 	.word	0x000000ff
        /*0224*/ 	.word	0x00000070
        /*0228*/ 	.short	0x0100
        /*022a*/ 	.byte	0x06
	.zero		1


	//   ....[15]....
        /*022c*/ 	.word	0x00000900
        /*0230*/ 	.word	0x000000ff
        /*0234*/ 	.word	0x00000078
        /*0238*/ 	.short	0x0100
        /*023a*/ 	.byte	0x06
	.zero		1


	//   ....[16]....
        /*023c*/ 	.word	0x00000a40
        /*0240*/ 	.word	0x000000ff
        /*0244*/ 	.word	0x00000080
        /*0248*/ 	.short	0x0100
        /*024a*/ 	.byte	0x06
	.zero		1


	//   ....[17]....
        /*024c*/ 	.word	0x00000a50
        /*0250*/ 	.word	0x000000ff
        /*0254*/ 	.word	0x00000090
        /*0258*/ 	.short	0x0100
        /*025a*/ 	.byte	0x06
	.zero		1


	//   ....[18]....
        /*025c*/ 	.word	0x00000a60
        /*0260*/ 	.word	0x000000ff
        /*0264*/ 	.word	0x00000088
        /*0268*/ 	.short	0x0100
        /*026a*/ 	.byte	0x06
	.zero		1


	//   ....[19]....
        /*026c*/ 	.word	0x00000a70
        /*0270*/ 	.word	0x000000ff
        /*0274*/ 	.word	0x00000098
        /*0278*/ 	.short	0x0100
        /*027a*/ 	.byte	0x06
	.zero		1


	//   ....[20]....
        /*027c*/ 	.word	0x00000ba0
        /*0280*/ 	.word	0x000000ff
        /*0284*/ 	.word	0x000000a0
        /*0288*/ 	.short	0x0100
        /*028a*/ 	.byte	0x04
	.zero		1


	//   ....[21]....
        /*028c*/ 	.word	0x00000bb0
        /*0290*/ 	.word	0x000000ff
        /*0294*/ 	.word	0x000000b0
        /*0298*/ 	.short	0x0100
        /*029a*/ 	.byte	0x04
	.zero		1


	//   ....[22]....
        /*029c*/ 	.word	0x00000bc0
        /*02a0*/ 	.word	0x000000ff
        /*02a4*/ 	.word	0x000000a8
        /*02a8*/ 	.short	0x0100
        /*02aa*/ 	.byte	0x04
	.zero		1


	//   ....[23]....
        /*02ac*/ 	.word	0x00000bd0
        /*02b0*/ 	.word	0x000000ff
        /*02b4*/ 	.word	0x000000b8
        /*02b8*/ 	.short	0x0100
        /*02ba*/ 	.byte	0x04
	.zero		1


	//   ....[24]....
        /*02bc*/ 	.word	0x00000cc0
        /*02c0*/ 	.word	0x000000ff
        /*02c4*/ 	.word	0x000000c0
        /*02c8*/ 	.short	0x0100
        /*02ca*/ 	.byte	0x04
	.zero		1


	//   ....[25]....
        /*02cc*/ 	.word	0x00000cd0
        /*02d0*/ 	.word	0x000000ff
        /*02d4*/ 	.word	0x000000d0
        /*02d8*/ 	.short	0x0100
        /*02da*/ 	.byte	0x04
	.zero		1


	//   ....[26]....
        /*02dc*/ 	.word	0x00000ce0
        /*02e0*/ 	.word	0x000000ff
        /*02e4*/ 	.word	0x000000c8
        /*02e8*/ 	.short	0x0100
        /*02ea*/ 	.byte	0x04
	.zero		1


	//   ....[27]....
        /*02ec*/ 	.word	0x00000cf0
        /*02f0*/ 	.word	0x000000ff
        /*02f4*/ 	.word	0x000000d8
        /*02f8*/ 	.short	0x0100
        /*02fa*/ 	.byte	0x04
	.zero		1


	//   ....[28]....
        /*02fc*/ 	.word	0x00001880
        /*0300*/ 	.word	0x00000000
        /*0304*/ 	.word	0x000000d0
        /*0308*/ 	.short	0x010a
        /*030a*/ 	.byte	0xff
	.zero		1


	//   ....[29]....
        /*030c*/ 	.word	0x000018b0
        /*0310*/ 	.word	0x00000000
        /*0314*/ 	.word	0x000000c0
        /*0318*/ 	.short	0x0101
        /*031a*/ 	.byte	0xff
	.zero		1


	//   ....[30]....
        /*031c*/ 	.word	0x00001960
        /*0320*/ 	.word	0x000000ff
        /*0324*/ 	.word	0x00000018
        /*0328*/ 	.short	0x010a
        /*032a*/ 	.byte	0x04
	.zero		1


	//   ....[31]....
        /*032c*/ 	.word	0x000019e0
        /*0330*/ 	.word	0x000000ff
        /*0334*/ 	.word	0x00000018
        /*0338*/ 	.short	0x010a
        /*033a*/ 	.byte	0x21
	.zero		1


	//   ....[32]....
        /*033c*/ 	.word	0x00001b70
        /*0340*/ 	.word	0x000000ff
        /*0344*/ 	.word	0x00000018
        /*0348*/ 	.short	0x010a
        /*034a*/ 	.byte	0x08
	.zero		1


	//   ....[33]....
        /*034c*/ 	.word	0x00001ca0
        /*0350*/ 	.word	0x000000ff
        /*0354*/ 	.word	0x00000078
        /*0358*/ 	.short	0x0101
        /*035a*/ 	.byte	0x07
	.zero		1


	//   ....[34]....
        /*035c*/ 	.word	0x00001cc0
        /*0360*/ 	.word	0x000000ff
        /*0364*/ 	.word	0x00000018
        /*0368*/ 	.short	0x010a
        /*036a*/ 	.byte	0x04
	.zero		1


	//   ....[35]....
        /*036c*/ 	.word	0x00001d40
        /*0370*/ 	.word	0x000000ff
        /*0374*/ 	.word	0x00000018
        /*0378*/ 	.short	0x010a
        /*037a*/ 	.byte	0x11
	.zero		1


	//   ....[36]....
        /*037c*/ 	.word	0x00001ed0
        /*0380*/ 	.word	0x000000ff
        /*0384*/ 	.word	0x00000018
        /*0388*/ 	.short	0x010a
        /*038a*/ 	.byte	0x06
	.zero		1


	//   ....[37]....
        /*038c*/ 	.word	0x00002010
        /*0390*/ 	.word	0x00000003
        /*0394*/ 	.word	0x00000080
        /*0398*/ 	.short	0x010a
        /*039a*/ 	.byte	0xff
	.zero		1


	//   ....[38]....
        /*039c*/ 	.word	0x00002160
        /*03a0*/ 	.word	0x00000000
        /*03a4*/ 	.word	0x00000000
        /*03a8*/ 	.short	0x0101
        /*03aa*/ 	.byte	0xff
	.zero		1


	//   ....[39]....
        /*03ac*/ 	.word	0x00002720
        /*03b0*/ 	.word	0x000000ff
        /*03b4*/ 	.word	0x00000000
        /*03b8*/ 	.short	0x010a
        /*03ba*/ 	.byte	0x04
	.zero		1


	//   ....[40]....
        /*03bc*/ 	.word	0x000027b0
        /*03c0*/ 	.word	0x000000ff
        /*03c4*/ 	.word	0x00000000
        /*03c8*/ 	.short	0x010a
        /*03ca*/ 	.byte	0x05
	.zero		1


	//   ....[41]....
        /*03cc*/ 	.word	0x00002850
        /*03d0*/ 	.word	0x00000000
        /*03d4*/ 	.word	0x00000000
        /*03d8*/ 	.short	0x010a
        /*03da*/ 	.byte	0xff
	.zero		1


	//   ....[42]....
        /*03dc*/ 	.word	0x00002990
        /*03e0*/ 	.word	0x00000002
        /*03e4*/ 	.word	0x000000c0
        /*03e8*/ 	.short	0x010a
        /*03ea*/ 	.byte	0xff
	.zero		1


	//   ....[43]....
        /*03ec*/ 	.word	0x00002a00
        /*03f0*/ 	.word	0x00000002
        /*03f4*/ 	.word	0x00000000
        /*03f8*/ 	.short	0x0101
        /*03fa*/ 	.byte	0xff
	.zero		1


	//   ....[44]....
        /*03fc*/ 	.word	0x00002a20
        /*0400*/ 	.word	0x000000ff
        /*0404*/ 	.word	0x00000090
        /*0408*/ 	.short	0x010a
        /*040a*/ 	.byte	0x04
	.zero		1


	//   ....[45]....
        /*040c*/ 	.word	0x00002b40
        /*0410*/ 	.word	0x00000002
        /*0414*/ 	.word	0x00000080
        /*0418*/ 	.short	0x010a
        /*041a*/ 	.byte	0xff
	.zero		1


	//   ....[46]....
        /*041c*/ 	.word	0x00002c40
        /*0420*/ 	.word	0x00000002
        /*0424*/ 	.word	0x00000000
        /*0428*/ 	.short	0x0101
        /*042a*/ 	.byte	0xff
	.zero		1


	//   ....[47]....
        /*042c*/ 	.word	0x00002cd0
        /*0430*/ 	.word	0x000000ff
        /*0434*/ 	.word	0x00000090
        /*0438*/ 	.short	0x0106
        /*043a*/ 	.byte	0x04
	.zero		1


	//   ....[48]....
        /*043c*/ 	.word	0x00002cf0
        /*0440*/ 	.word	0x000000ff
        /*0444*/ 	.word	0x00000090
        /*0448*/ 	.short	0x010a
        /*044a*/ 	.byte	0x04
	.zero		1


	//   ....[49]....
        /*044c*/ 	.word	0x00002d80
        /*0450*/ 	.word	0x000000ff
        /*0454*/ 	.word	0x00000090
        /*0458*/ 	.short	0x0106
        /*045a*/ 	.byte	0x07
	.zero		1


	//   ....[50]....
        /*045c*/ 	.word	0x00002dc0
        /*0460*/ 	.word	0x00000000
        /*0464*/ 	.word	0x00000090
        /*0468*/ 	.short	0x010a
        /*046a*/ 	.byte	0xff
	.zero		1


	//   ....[51]....
        /*046c*/ 	.word	0x00003320
        /*0470*/ 	.word	0x00000000
        /*0474*/ 	.word	0x00000080
        /*0478*/ 	.short	0x010a
        /*047a*/ 	.byte	0xff
	.zero		1


	//   ....[52]....
        /*047c*/ 	.word	0x00003430
        /*0480*/ 	.word	0x00000003
        /*0484*/ 	.word	0x00000000
        /*0488*/ 	.short	0x0101
        /*048a*/ 	.byte	0xff
	.zero		1


	//   ....[53]....
        /*048c*/ 	.word	0x00003440
        /*0490*/ 	.word	0x000000ff
        /*0494*/ 	.word	0x00000000
        /*0498*/ 	.short	0x010a
        /*049a*/ 	.byte	0x04
	.zero		1


	//   ....[54]....
        /*049c*/ 	.word	0x00003460
        /*04a0*/ 	.word	0x000000ff
        /*04a4*/ 	.word	0x000000b0
        /*04a8*/ 	.short	0x010a
        /*04aa*/ 	.byte	0x1e
	.zero		1


	//   ....[55]....
        /*04ac*/ 	.word	0x00003530
        /*04b0*/ 	.word	0x000000ff
        /*04b4*/ 	.word	0x00000000
        /*04b8*/ 	.short	0x010a
        /*04ba*/ 	.byte	0x05
	.zero		1


	//   ....[56]....
        /*04bc*/ 	.word	0x00003670
        /*04c0*/ 	.word	0x000000ff
        /*04c4*/ 	.word	0x00000000
        /*04c8*/ 	.short	0x010a
        /*04ca*/ 	.byte	0x04
	.zero		1


	//   ....[57]....
        /*04cc*/ 	.word	0x00003900
        /*04d0*/ 	.word	0x000000ff
        /*04d4*/ 	.word	0x00000000
        /*04d8*/ 	.short	0x010a
        /*04da*/ 	.byte	0x04
	.zero		1


	//   ....[58]....
        /*04dc*/ 	.word	0x00003990
        /*04e0*/ 	.word	0x000000ff
        /*04e4*/ 	.word	0x00000000
        /*04e8*/ 	.short	0x010a
        /*04ea*/ 	.byte	0x04
	.zero		1


	//   ....[59]....
        /*04ec*/ 	.word	0x00003e90
        /*04f0*/ 	.word	0x0000000c
        /*04f4*/ 	.word	0x00000080
        /*04f8*/ 	.short	0x010a
        /*04fa*/ 	.byte	0xff
	.zero		1


	//   ....[60]....
        /*04fc*/ 	.word	0x00004000
        /*0500*/ 	.word	0x00000000
        /*0504*/ 	.word	0x00000000
        /*0508*/ 	.short	0x0101
        /*050a*/ 	.byte	0xff
	.zero		1


	//   ....[61]....
        /*050c*/ 	.word	0x000044a0
        /*0510*/ 	.word	0x000000ff
        /*0514*/ 	.word	0x00000078
        /*0518*/ 	.short	0x010a
        /*051a*/ 	.byte	0x15
	.zero		1


	//   ....[62]....
        /*051c*/ 	.word	0x00004620
        /*0520*/ 	.word	0x000000ff
        /*0524*/ 	.word	0x00000050
        /*0528*/ 	.short	0x010a
        /*052a*/ 	.byte	0x15
	.zero		1


	//   ....[63]....
        /*052c*/ 	.word	0x00004790
        /*0530*/ 	.word	0x000000ff
        /*0534*/ 	.word	0x00000030
        /*0538*/ 	.short	0x010b
        /*053a*/ 	.byte	0x15
	.zero		1


	//   ....[64]....
        /*053c*/ 	.word	0x000047a0
        /*0540*/ 	.word	0x000000ff
        /*0544*/ 	.word	0x00000000
        /*0548*/ 	.short	0x0101
        /*054a*/ 	.byte	0x25
	.zero		1


	//   ....[65]....
        /*054c*/ 	.word	0x000047b0
        /*0550*/ 	.word	0x000000ff
        /*0554*/ 	.word	0x00000058
        /*0558*/ 	.short	0x010a
        /*055a*/ 	.byte	0x15
	.zero		1


	//   ....[66]....
        /*055c*/ 	.word	0x000048e0
        /*0560*/ 	.word	0x000000ff
        /*0564*/ 	.word	0x00000038
        /*0568*/ 	.short	0x010b
        /*056a*/ 	.byte	0x15
	.zero		1


	//   ....[67]....
        /*056c*/ 	.word	0x000048f0
        /*0570*/ 	.word	0x000000ff
        /*0574*/ 	.word	0x00000000
        /*0578*/ 	.short	0x0101
        /*057a*/ 	.byte	0x1f
	.zero		1


	//   ....[68]....
        /*057c*/ 	.word	0x00004900
        /*0580*/ 	.word	0x000000ff
        /*0584*/ 	.word	0x00000060
        /*0588*/ 	.short	0x010a
        /*058a*/ 	.byte	0x15
	.zero		1


	//   ....[69]....
        /*058c*/ 	.word	0x00004a40
        /*0590*/ 	.word	0x000000ff
        /*0594*/ 	.word	0x00000040
        /*0598*/ 	.short	0x010b
        /*059a*/ 	.byte	0x15
	.zero		1


	//   ....[70]....
        /*059c*/ 	.word	0x00004a50
        /*05a0*/ 	.word	0x000000ff
        /*05a4*/ 	.word	0x00000000
        /*05a8*/ 	.short	0x0101
        /*05aa*/ 	.byte	0x1e
	.zero		1


	//   ....[71]....
        /*05ac*/ 	.word	0x00004a60
        /*05b0*/ 	.word	0x000000ff
        /*05b4*/ 	.word	0x00000068
        /*05b8*/ 	.short	0x010a
        /*05ba*/ 	.byte	0x15
	.zero		1


	//   ....[72]....
        /*05bc*/ 	.word	0x00004bb0
        /*05c0*/ 	.word	0x000000ff
        /*05c4*/ 	.word	0x00000048
        /*05c8*/ 	.short	0x010b
        /*05ca*/ 	.byte	0x15
	.zero		1


	//   ....[73]....
        /*05cc*/ 	.word	0x00004bc0
        /*05d0*/ 	.word	0x000000ff
        /*05d4*/ 	.word	0x00000000
        /*05d8*/ 	.short	0x0101
        /*05da*/ 	.byte	0x1d
	.zero		1


	//   ....[74]....
        /*05dc*/ 	.word	0x00004bd0
        /*05e0*/ 	.word	0x000000ff
        /*05e4*/ 	.word	0x00000050
        /*05e8*/ 	.short	0x010a
        /*05ea*/ 	.byte	0x15
	.zero		1


	//   ....[75]....
        /*05ec*/ 	.word	0x00004d30
        /*05f0*/ 	.word	0x000000ff
        /*05f4*/ 	.word	0x00000030
        /*05f8*/ 	.short	0x010b
        /*05fa*/ 	.byte	0x15
	.zero		1


	//   ....[76]....
        /*05fc*/ 	.word	0x00004d40
        /*0600*/ 	.word	0x000000ff
        /*0604*/ 	.word	0x00000000
        /*0608*/ 	.short	0x0101
        /*060a*/ 	.byte	0x25
	.zero		1


	//   ....[77]....
        /*060c*/ 	.word	0x00004d50
        /*0610*/ 	.word	0x000000ff
        /*0614*/ 	.word	0x00000058
        /*0618*/ 	.short	0x010a
        /*061a*/ 	.byte	0x15
	.zero		1


	//   ....[78]....
        /*061c*/ 	.word	0x00004eb0
        /*0620*/ 	.word	0x000000ff
        /*0624*/ 	.word	0x00000038
        /*0628*/ 	.short	0x010b
        /*062a*/ 	.byte	0x15
	.zero		1


	//   ....[79]....
        /*062c*/ 	.word	0x00004ec0
        /*0630*/ 	.word	0x000000ff
        /*0634*/ 	.word	0x00000000
        /*0638*/ 	.short	0x0101
        /*063a*/ 	.byte	0x1f
	.zero		1


	//   ....[80]....
        /*063c*/ 	.word	0x00004ed0
        /*0640*/ 	.word	0x000000ff
        /*0644*/ 	.word	0x00000060
        /*0648*/ 	.short	0x010a
        /*064a*/ 	.byte	0x15
	.zero		1


	//   ....[81]....
        /*064c*/ 	.word	0x00005020
        /*0650*/ 	.word	0x000000ff
        /*0654*/ 	.word	0x00000040
        /*0658*/ 	.short	0x010b
        /*065a*/ 	.byte	0x15
	.zero		1


	//   ....[82]....
        /*065c*/ 	.word	0x00005030
        /*0660*/ 	.word	0x000000ff
        /*0664*/ 	.word	0x00000000
        /*0668*/ 	.short	0x0101
        /*066a*/ 	.byte	0x1e
	.zero		1


	//   ....[83]....
        /*066c*/ 	.word	0x00005040
        /*0670*/ 	.word	0x000000ff
        /*0674*/ 	.word	0x00000068
        /*0678*/ 	.short	0x010a
        /*067a*/ 	.byte	0x15
	.zero		1


	//   ....[84]....
        /*067c*/ 	.word	0x00005230
        /*0680*/ 	.word	0x000000ff
        /*0684*/ 	.word	0x00000048
        /*0688*/ 	.short	0x010b
        /*068a*/ 	.byte	0x15
	.zero		1


	//   ....[85]....
        /*068c*/ 	.word	0x00005240
        /*0690*/ 	.word	0x000000ff
        /*0694*/ 	.word	0x00000000
        /*0698*/ 	.short	0x0101
        /*069a*/ 	.byte	0x1d
	.zero		1


	//   ....[86]....
        /*069c*/ 	.word	0x00005260
        /*06a0*/ 	.word	0x000000ff
        /*06a4*/ 	.word	0x00000050
        /*06a8*/ 	.short	0x010a
        /*06aa*/ 	.byte	0x15
	.zero		1


	//   ....[87]....
        /*06ac*/ 	.word	0x00005280
        /*06b0*/ 	.word	0x000000ff
        /*06b4*/ 	.word	0x00000058
        /*06b8*/ 	.short	0x010a
        /*06ba*/ 	.byte	0x15
	.zero		1


	//   ....[88]....
        /*06bc*/ 	.word	0x000052a0
        /*06c0*/ 	.word	0x000000ff
        /*06c4*/ 	.word	0x00000060
        /*06c8*/ 	.short	0x010a
        /*06ca*/ 	.byte	0x15
	.zero		1


	//   ....[89]....
        /*06cc*/ 	.word	0x000052f0
        /*06d0*/ 	.word	0x00000002
        /*06d4*/ 	.word	0x00000068
        /*06d8*/ 	.short	0x010a
        /*06da*/ 	.byte	0xff
	.zero		1


	//   ....[90]....
        /*06dc*/ 	.word	0x00005650
        /*06e0*/ 	.word	0x00000003
        /*06e4*/ 	.word	0x00000080
        /*06e8*/ 	.short	0x010a
        /*06ea*/ 	.byte	0xff
	.zero		1


	//   ....[91]....
        /*06ec*/ 	.word	0x000057d0
        /*06f0*/ 	.word	0x00000000
        /*06f4*/ 	.word	0x00000000
        /*06f8*/ 	.short	0x0101
        /*06fa*/ 	.byte	0xff
	.zero		1


	//   ....[92]....
        /*06fc*/ 	.word	0x000063a0
        /*0700*/ 	.word	0x000000ff
        /*0704*/ 	.word	0x00000030
        /*0708*/ 	.short	0x010a
        /*070a*/ 	.byte	0x2b
	.zero		1


	//   ....[93]....
        /*070c*/ 	.word	0x000064c0
        /*0710*/ 	.word	0x0000006f
        /*0714*/ 	.word	0x000000a0
        /*0718*/ 	.short	0x010a
        /*071a*/ 	.byte	0xff
	.zero		1


	//   ....[94]....
        /*071c*/ 	.word	0x00006630
        /*0720*/ 	.word	0x000000ff
        /*0724*/ 	.word	0x00000030
        /*0728*/ 	.short	0x010a
        /*072a*/ 	.byte	0x2b
	.zero		1


	//   ....[95]....
        /*072c*/ 	.word	0x00006760
        /*0730*/ 	.word	0x0000006f
        /*0734*/ 	.word	0x000000a0
        /*0738*/ 	.short	0x010a
        /*073a*/ 	.byte	0xff
	.zero		1


	//   ....[96]....
        /*073c*/ 	.word	0x00007370
        /*0740*/ 	.word	0x00000000
        /*0744*/ 	.word	0x00000000
        /*0748*/ 	.short	0x0101
        /*074a*/ 	.byte	0xff
	.zero		1


	//   ....[97]....
        /*074c*/ 	.word	0x00007380
        /*0750*/ 	.word	0x00000002
        /*0754*/ 	.word	0x00000030
        /*0758*/ 	.short	0x010a
        /*075a*/ 	.byte	0xff
	.zero		1


	//   ....[98]....
        /*075c*/ 	.word	0x00007460
        /*0760*/ 	.word	0x00000002
        /*0764*/ 	.word	0x00000030
        /*0768*/ 	.short	0x010a
        /*076a*/ 	.byte	0xff
	.zero		1


	//   ....[99]....
        /*076c*/ 	.word	0x00008190
        /*0770*/ 	.word	0x00000000
        /*0774*/ 	.word	0x00000000
        /*0778*/ 	.short	0x0101
        /*077a*/ 	.byte	0xff
	.zero		1


	//   ....[100]....
        /*077c*/ 	.word	0x000081b0
        /*0780*/ 	.word	0x00000006
        /*0784*/ 	.word	0x00000030
        /*0788*/ 	.short	0x010a
        /*078a*/ 	.byte	0xff
	.zero		1


	//   ....[101]....
        /*078c*/ 	.word	0x00008280
        /*0790*/ 	.word	0x00000006
        /*0794*/ 	.word	0x00000030
        /*0798*/ 	.short	0x010a
        /*079a*/ 	.byte	0xff
	.zero		1


	//   ....[102]....
        /*079c*/ 	.word	0x00008fb0
        /*07a0*/ 	.word	0x00000010
        /*07a4*/ 	.word	0x00000000
        /*07a8*/ 	.short	0x0101
        /*07aa*/ 	.byte	0xff
	.zero		1


	//   ....[103]....
        /*07ac*/ 	.word	0x00008fd0
        /*07b0*/ 	.word	0x00000000
        /*07b4*/ 	.word	0x00000030
        /*07b8*/ 	.short	0x010a
        /*07ba*/ 	.byte	0xff
	.zero		1


	//   ....[104]....
        /*07bc*/ 	.word	0x000090a0
        /*07c0*/ 	.word	0x00000000
        /*07c4*/ 	.word	0x00000030
        /*07c8*/ 	.short	0x010a
        /*07ca*/ 	.byte	0xff
	.zero		1


	//   ....[105]....
        /*07cc*/ 	.word	0x00009de0
        /*07d0*/ 	.word	0x00000010
        /*07d4*/ 	.word	0x00000000
        /*07d8*/ 	.short	0x0101
        /*07da*/ 	.byte	0xff
	.zero		1


	//   ....[106]....
        /*07dc*/ 	.word	0x00009e00
        /*07e0*/ 	.word	0x00000006
        /*07e4*/ 	.word	0x00000030
        /*07e8*/ 	.short	0x010a
        /*07ea*/ 	.byte	0xff
	.zero		1


	//   ....[107]....
        /*07ec*/ 	.word	0x00009ed0
        /*07f0*/ 	.word	0x00000006
        /*07f4*/ 	.word	0x00000030
        /*07f8*/ 	.short	0x010a
        /*07fa*/ 	.byte	0xff
	.zero		1


	//   ....[108]....
        /*07fc*/ 	.word	0x0000ac60
        /*0800*/ 	.word	0x00000010
        /*0804*/ 	.word	0x00000000
        /*0808*/ 	.short	0x0101
        /*080a*/ 	.byte	0xff
	.zero		1


	//   ....[109]....
        /*080c*/ 	.word	0x0000ac80
        /*0810*/ 	.word	0x00000006
        /*0814*/ 	.word	0x00000030
        /*0818*/ 	.short	0x010a
        /*081a*/ 	.byte	0xff
	.zero		1


	//   ....[110]....
        /*081c*/ 	.word	0x0000ad50
        /*0820*/ 	.word	0x00000006
        /*0824*/ 	.word	0x00000030
        /*0828*/ 	.short	0x010a
        /*082a*/ 	.byte	0xff
	.zero		1


	//   ....[111]....
        /*082c*/ 	.word	0x0000bab0
        /*0830*/ 	.word	0x00000010
        /*0834*/ 	.word	0x00000000
        /*0838*/ 	.short	0x0101
        /*083a*/ 	.byte	0xff
	.zero		1


	//   ....[112]....
        /*083c*/ 	.word	0x0000bad0
        /*0840*/ 	.word	0x00000006
        /*0844*/ 	.word	0x00000030
        /*0848*/ 	.short	0x010a
        /*084a*/ 	.byte	0xff
	.zero		1


	//   ....[113]....
        /*084c*/ 	.word	0x0000bba0
        /*0850*/ 	.word	0x00000006
        /*0854*/ 	.word	0x00000030
        /*0858*/ 	.short	0x010a
        /*085a*/ 	.byte	0xff
	.zero		1


	//   ....[114]....
        /*085c*/ 	.word	0x0000c900
        /*0860*/ 	.word	0x00000010
        /*0864*/ 	.word	0x00000000
        /*0868*/ 	.short	0x0101
        /*086a*/ 	.byte	0xff
	.zero		1


	//   ....[115]....
        /*086c*/ 	.word	0x0000c920
        /*0870*/ 	.word	0x00000000
        /*0874*/ 	.word	0x00000030
        /*0878*/ 	.short	0x010a
        /*087a*/ 	.byte	0xff
	.zero		1


	//   ....[116]....
        /*087c*/ 	.word	0x0000c9f0
        /*0880*/ 	.word	0x00000000
        /*0884*/ 	.word	0x00000030
        /*0888*/ 	.short	0x010a
        /*088a*/ 	.byte	0xff
	.zero		1


	//   ....[117]....
        /*088c*/ 	.word	0x0000cfc0
        /*0890*/ 	.word	0x000000ff
        /*0894*/ 	.word	0x00000000
        /*0898*/ 	.short	0x0101
        /*089a*/ 	.byte	0x04
	.zero		1


	//   ....[118]....
        /*089c*/ 	.word	0x0000d770
        /*08a0*/ 	.word	0x00000000
        /*08a4*/ 	.word	0x00000000
        /*08a8*/ 	.short	0x0101
        /*08aa*/ 	.byte	0xff
	.zero		1


	//   ....[119]....
        /*08ac*/ 	.word	0x0000da30
        /*08b0*/ 	.word	0x000000ff
        /*08b4*/ 	.word	0x00000000
        /*08b8*/ 	.short	0x0101
        /*08ba*/ 	.byte	0x04
	.zero		1


	//   ....[120]....
        /*08bc*/ 	.word	0x0000da50
        /*08c0*/ 	.word	0x00000000
        /*08c4*/ 	.word	0x000000d0
        /*08c8*/ 	.short	0x010a
        /*08ca*/ 	.byte	0xff
	.zero		1


	//   ....[121]....
        /*08cc*/ 	.word	0x0000dab0
        /*08d0*/ 	.word	0x00000000
        /*08d4*/ 	.word	0x00000018
        /*08d8*/ 	.short	0x010a
        /*08da*/ 	.byte	0xff
	.zero		1


	//   ....[122]....
        /*08dc*/ 	.word	0x0000db10
        /*08e0*/ 	.word	0x00000000
        /*08e4*/ 	.word	0x00000018
        /*08e8*/ 	.short	0x010a
        /*08ea*/ 	.byte	0xff
	.zero		1


	//   ....[123]....
        /*08ec*/ 	.word	0x0000db60
        /*08f0*/ 	.word	0x00000003
        /*08f4*/ 	.word	0x00000080
        /*08f8*/ 	.short	0x010a
        /*08fa*/ 	.byte	0xff
	.zero		1


	//   ....[124]....
        /*08fc*/ 	.word	0x0000dbc0
        /*0900*/ 	.word	0x00000000
        /*0904*/ 	.word	0x00000000
        /*0908*/ 	.short	0x010a
        /*090a*/ 	.byte	0xff
	.zero		1


	//   ....[125]....
        /*090c*/ 	.word	0x0000dc20
        /*0910*/ 	.word	0x00000000
        /*0914*/ 	.word	0x00000000
        /*0918*/ 	.short	0x010a
        /*091a*/ 	.byte	0xff
	.zero		1


	//   ....[126]....
        /*091c*/ 	.word	0x0000dc70
        /*0920*/ 	.word	0x00000002
        /*0924*/ 	.word	0x000000c0
        /*0928*/ 	.short	0x010a
        /*092a*/ 	.byte	0xff
	.zero		1


	//   ....[127]....
        /*092c*/ 	.word	0x0000dcd0
        /*0930*/ 	.word	0x00000002
        /*0934*/ 	.word	0x00000090
        /*0938*/ 	.short	0x010a
        /*093a*/ 	.byte	0xff
	.zero		1


	//   ....[128]....
        /*093c*/ 	.word	0x0000dd20
        /*0940*/ 	.word	0x00000002
        /*0944*/ 	.word	0x00000080
        /*0948*/ 	.short	0x010a
        /*094a*/ 	.byte	0xff
	.zero		1


	//   ....[129]....
        /*094c*/ 	.word	0x0000dd80
        /*0950*/ 	.word	0x00000000
        /*0954*/ 	.word	0x00000090
        /*0958*/ 	.short	0x010a
        /*095a*/ 	.byte	0xff
	.zero		1


	//   ....[130]....
        /*095c*/ 	.word	0x0000ddd0
        /*0960*/ 	.word	0x00000000
        /*0964*/ 	.word	0x00000080
        /*0968*/ 	.short	0x010a
        /*096a*/ 	.byte	0xff
	.zero		1


	//   ....[131]....
        /*096c*/ 	.word	0x0000de30
        /*0970*/ 	.word	0x00000002
        /*0974*/ 	.word	0x000000b0
        /*0978*/ 	.short	0x010a
        /*097a*/ 	.byte	0xff
	.zero		1


	//   ....[132]....
        /*097c*/ 	.word	0x0000de90
        /*0980*/ 	.word	0x00000000
        /*0984*/ 	.word	0x00000000
        /*0988*/ 	.short	0x010a
        /*098a*/ 	.byte	0xff
	.zero		1


	//   ....[133]....
        /*098c*/ 	.word	0x0000def0
        /*0990*/ 	.word	0x00000000
        /*0994*/ 	.word	0x00000000
        /*0998*/ 	.short	0x010a
        /*099a*/ 	.byte	0xff
	.zero		1


	//   ....[134]....
        /*099c*/ 	.word	0x0000df50
        /*09a0*/ 	.word	0x00000000
        /*09a4*/ 	.word	0x00000000
        /*09a8*/ 	.short	0x010a
        /*09aa*/ 	.byte	0xff
	.zero		1


	//   ....[135]....
        /*09ac*/ 	.word	0x0000dfa0
        /*09b0*/ 	.word	0x0000000c
        /*09b4*/ 	.word	0x00000080
        /*09b8*/ 	.short	0x010a
        /*09ba*/ 	.byte	0xff
	.zero		1


	//   ....[136]....
        /*09bc*/ 	.word	0x0000e000
        /*09c0*/ 	.word	0x00000000
        /*09c4*/ 	.word	0x00000078
        /*09c8*/ 	.short	0x010a
        /*09ca*/ 	.byte	0xff
	.zero		1


	//   ....[137]....
        /*09cc*/ 	.word	0x0000e060
        /*09d0*/ 	.word	0x00000000
        /*09d4*/ 	.word	0x00000050
        /*09d8*/ 	.short	0x010a
        /*09da*/ 	.byte	0xff
	.zero		1


	//   ....[138]....
        /*09dc*/ 	.word	0x0000e0c0
        /*09e0*/ 	.word	0x00000000
        /*09e4*/ 	.word	0x00000058
        /*09e8*/ 	.short	0x010a
        /*09ea*/ 	.byte	0xff
	.zero		1


	//   ....[139]....
        /*09ec*/ 	.word	0x0000e120
        /*09f0*/ 	.word	0x00000000
        /*09f4*/ 	.word	0x00000060
        /*09f8*/ 	.short	0x010a
        /*09fa*/ 	.byte	0xff
	.zero		1


	//   ....[140]....
        /*09fc*/ 	.word	0x0000e180
        /*0a00*/ 	.word	0x00000000
        /*0a04*/ 	.word	0x00000068
        /*0a08*/ 	.short	0x010a
        /*0a0a*/ 	.byte	0xff
	.zero		1


	//   ....[141]....
        /*0a0c*/ 	.word	0x0000e1e0
        /*0a10*/ 	.word	0x00000000
        /*0a14*/ 	.word	0x00000050
        /*0a18*/ 	.short	0x010a
        /*0a1a*/ 	.byte	0xff
	.zero		1


	//   ....[142]....
        /*0a1c*/ 	.word	0x0000e240
        /*0a20*/ 	.word	0x00000000
        /*0a24*/ 	.word	0x00000058
        /*0a28*/ 	.short	0x010a
        /*0a2a*/ 	.byte	0xff
	.zero		1


	//   ....[143]....
        /*0a2c*/ 	.word	0x0000e2a0
        /*0a30*/ 	.word	0x00000000
        /*0a34*/ 	.word	0x00000060
        /*0a38*/ 	.short	0x010a
        /*0a3a*/ 	.byte	0xff
	.zero		1


	//   ....[144]....
        /*0a3c*/ 	.word	0x0000e300
        /*0a40*/ 	.word	0x00000000
        /*0a44*/ 	.word	0x00000068
        /*0a48*/ 	.short	0x010a
        /*0a4a*/ 	.byte	0xff
	.zero		1


	//   ....[145]....
        /*0a4c*/ 	.word	0x0000e360
        /*0a50*/ 	.word	0x00000000
        /*0a54*/ 	.word	0x00000050
        /*0a58*/ 	.short	0x010a
        /*0a5a*/ 	.byte	0xff
	.zero		1


	//   ....[146]....
        /*0a5c*/ 	.word	0x0000e3c0
        /*0a60*/ 	.word	0x00000000
        /*0a64*/ 	.word	0x00000058
        /*0a68*/ 	.short	0x010a
        /*0a6a*/ 	.byte	0xff
	.zero		1


	//   ....[147]....
        /*0a6c*/ 	.word	0x0000e420
        /*0a70*/ 	.word	0x00000002
        /*0a74*/ 	.word	0x00000060
        /*0a78*/ 	.short	0x010a
        /*0a7a*/ 	.byte	0xff
	.zero		1


	//   ....[148]....
        /*0a7c*/ 	.word	0x0000e470
        /*0a80*/ 	.word	0x00000003
        /*0a84*/ 	.word	0x00000080
        /*0a88*/ 	.short	0x010a
        /*0a8a*/ 	.byte	0xff
	.zero		1


	//   ....[149]....
        /*0a8c*/ 	.word	0x0000e4d0
        /*0a90*/ 	.word	0x00000002
        /*0a94*/ 	.word	0x00000030
        /*0a98*/ 	.short	0x010a
        /*0a9a*/ 	.byte	0xff
	.zero		1


	//   ....[150]....
        /*0a9c*/ 	.word	0x0000e520
        /*0aa0*/ 	.word	0x0000006f
        /*0aa4*/ 	.word	0x000000a0
        /*0aa8*/ 	.short	0x010a
        /*0aaa*/ 	.byte	0xff
	.zero		1


	//   ....[151]....
        /*0aac*/ 	.word	0x0000e570
        /*0ab0*/ 	.word	0x00000002
        /*0ab4*/ 	.word	0x00000030
        /*0ab8*/ 	.short	0x010a
        /*0aba*/ 	.byte	0xff
	.zero		1


	//   ....[152]....
        /*0abc*/ 	.word	0x0000e5c0
        /*0ac0*/ 	.word	0x00000006
        /*0ac4*/ 	.word	0x00000030
        /*0ac8*/ 	.short	0x010a
        /*0aca*/ 	.byte	0xff
	.zero		1


	//   ....[153]....
        /*0acc*/ 	.word	0x0000e610
        /*0ad0*/ 	.word	0x00000000
        /*0ad4*/ 	.word	0x00000030
        /*0ad8*/ 	.short	0x010a
        /*0ada*/ 	.byte	0xff
	.zero		1


	//   ....[154]....
        /*0adc*/ 	.word	0x0000e660
        /*0ae0*/ 	.word	0x00000006
        /*0ae4*/ 	.word	0x00000030
        /*0ae8*/ 	.short	0x010a
        /*0aea*/ 	.byte	0xff
	.zero		1


	//   ....[155]....
        /*0aec*/ 	.word	0x0000e6b0
        /*0af0*/ 	.word	0x00000006
        /*0af4*/ 	.word	0x00000030
        /*0af8*/ 	.short	0x010a
        /*0afa*/ 	.byte	0xff
	.zero		1


	//   ....[156]....
        /*0afc*/ 	.word	0x0000e700
        /*0b00*/ 	.word	0x00000006
        /*0b04*/ 	.word	0x00000030
        /*0b08*/ 	.short	0x010a
        /*0b0a*/ 	.byte	0xff
	.zero		1


	//   ....[157]....
        /*0b0c*/ 	.word	0x0000e750
        /*0b10*/ 	.word	0x00000000
        /*0b14*/ 	.word	0x00000030
        /*0b18*/ 	.short	0x010a
        /*0b1a*/ 	.byte	0xff
	.zero		1


	//----- nvinfo : EIATTR_NUM_MBARRIERS
	.align		4
.L_47:
        /*0b1c*/ 	.byte	0x03, 0x38
        /*0b1e*/ 	.short	0x001c


	//----- nvinfo : EIATTR_EXIT_INSTR_OFFSETS
	.align		4
        /*0b20*/ 	.byte	0x04, 0x1c
        /*0b22*/ 	.short	(.L_49 - .L_48)


	//   ....[0]....
.L_48:
        /*0b24*/ 	.word	0x00002880


	//   ....[1]....
        /*0b28*/ 	.word	0x00002d90


	//   ....[2]....
        /*0b2c*/ 	.word	0x00002df0


	//   ....[3]....
        /*0b30*/ 	.word	0x00003bf0


	//   ....[4]....
        /*0b34*/ 	.word	0x00005320


	//   ....[5]....
        /*0b38*/ 	.word	0x00005360


	//   ....[6]....
        /*0b3c*/ 	.word	0x0000d910


	//   ....[7]....
        /*0b40*/ 	.word	0x0000d990


	//   ....[8]....
        /*0b44*/ 	.word	0x0000d9c0


	//   ....[9]....
        /*0b48*/ 	.word	0x0000da40


	//----- nvinfo : EIATTR_MAX_THREADS
	.align		4
.L_49:
        /*0b4c*/ 	.byte	0x04, 0x05
        /*0b4e*/ 	.short	(.L_51 - .L_50)
.L_50:
        /*0b50*/ 	.word	0x00000100
        /*0b54*/ 	.word	0x00000001
        /*0b58*/ 	.word	0x00000001


	//----- nvinfo : EIATTR_CRS_STACK_SIZE
	.align		4
.L_51:
        /*0b5c*/ 	.byte	0x04, 0x1e
        /*0b5e*/ 	.short	(.L_53 - .L_52)
.L_52:
        /*0b60*/ 	.word	0x00000000


	//----- nvinfo : EIATTR_CBANK_PARAM_SIZE
	.align		4
.L_53:
        /*0b64*/ 	.byte	0x03, 0x19
        /*0b66*/ 	.short	0x0800


	//----- nvinfo : EIATTR_PARAM_CBANK
	.align		4
        /*0b68*/ 	.byte	0x04, 0x0a
        /*0b6a*/ 	.short	(.L_55 - .L_54)
	.align		4
.L_54:
        /*0b6c*/ 	.word	index@(.nv.constant0._ZN7cutlass13device_kernelINS_4gemm6kernel13GemmUniversalIN4cute5tupleIJiiiiEEENS1_10collective13CollectiveMmaINS1_35MainloopSm100TmaUmmaWarpSpecializedILi3ELi2ELi2ENS5_IJNS4_1CILi1EEENSA_ILi2EEESB_EEEEENS5_IJNSA_ILi128EEENSA_ILi256EEENSA_ILi32EEEEEENS_10tfloat32_tENS5_IJlSB_lEEESJ_SK_NS4_8TiledMMAINS4_8MMA_AtomIJNS4_17SM100_MMA_TF32_SSISJ_SJ_fLi128ELi256ELNS4_4UMMA5MajorE0ELSP_0ELNSO_7ScaleInE0ELSQ_0EEEEEENS4_6LayoutINS5_IJSB_SB_SB_EEENS5_IJNSA_ILi0EEESV_SV_EEEEENS5_IJNS4_10UnderscoreESY_SY_EEEEENS4_23SM90_TMA_LOAD_MULTICASTENS4_14ComposedLayoutINS4_7SwizzleILi3ELi4ELi3EEENS4_18smem_ptr_flag_bitsILi32EEENST_INS5_IJNSA_ILi8EEESH_EEENS5_IJSH_SB_EEEEEEEvNS4_8identityENS4_13SM90_TMA_LOADES1B_vS1C_EENS_8epilogue10collective18CollectiveEpilogueINS1F_23Sm100TmaWarpSpecializedILi4ELi2ELi32ELb1ELb0EEEJSI_NS5_IJNST_ISF_SB_EENST_ISH_SB_EEEEESJ_SK_SJ_SK_NS1F_6fusion15FusionCallbacksIS1J_NS1N_17LinearCombinationISJ_fSJ_fLNS_15FloatRoundStyleE2EEESI_S1M_JEEENS4_5SM1004TMEM4LOAD26SM100_TMEM_LOAD_32dp32b32xES1D_S1B_NS4_39AutoVectorizingCopyWithAssumedAlignmentILi128EEENS4_14SM90_TMA_STOREES1B_S1Y_S1Y_EEEvvEEEEvNT_6ParamsE)
        /*0b70*/ 	.short	0x0380
        /*0b72*/ 	.short	0x0800


	//----- nvinfo : EIATTR_SW_WAR
	.align		4
.L_55:
        /*0b74*/ 	.byte	0x04, 0x36
        /*0b76*/ 	.short	(.L_57 - .L_56)
.L_56:
        /*0b78*/ 	.word	0x00000008
.L_57:


//--------------------- .nv.callgraph             --------------------------
	.section	.nv.callgraph,"",@"SHT_CUDA_CALLGRAPH"
	.align	4
	.sectionentsize	8
	.align		4
        /*0000*/ 	.word	0x00000000
	.align		4
        /*0004*/ 	.word	0xffffffff
	.align		4
        /*0008*/ 	.word	index@(_ZN7cutlass13device_kernelINS_4gemm6kernel13GemmUniversalIN4cute5tupleIJiiiiEEENS1_10collective13CollectiveMmaINS1_35MainloopSm100TmaUmmaWarpSpecializedILi3ELi2ELi2ENS5_IJNS4_1CILi1EEENSA_ILi2EEESB_EEEEENS5_IJNSA_ILi128EEENSA_ILi256EEENSA_ILi32EEEEEENS_10tfloat32_tENS5_IJlSB_lEEESJ_SK_NS4_8TiledMMAINS4_8MMA_AtomIJNS4_17SM100_MMA_TF32_SSISJ_SJ_fLi128ELi256ELNS4_4UMMA5MajorE0ELSP_0ELNSO_7ScaleInE0ELSQ_0EEEEEENS4_6LayoutINS5_IJSB_SB_SB_EEENS5_IJNSA_ILi0EEESV_SV_EEEEENS5_IJNS4_10UnderscoreESY_SY_EEEEENS4_23SM90_TMA_LOAD_MULTICASTENS4_14ComposedLayoutINS4_7SwizzleILi3ELi4ELi3EEENS4_18smem_ptr_flag_bitsILi32EEENST_INS5_IJNSA_ILi8EEESH_EEENS5_IJSH_SB_EEEEEEEvNS4_8identityENS4_13SM90_TMA_LOADES1B_vS1C_EENS_8epilogue10collective18CollectiveEpilogueINS1F_23Sm100TmaWarpSpecializedILi4ELi2ELi32ELb1ELb0EEEJSI_NS5_IJNST_ISF_SB_EENST_ISH_SB_EEEEESJ_SK_SJ_SK_NS1F_6fusion15FusionCallbacksIS1J_NS1N_17LinearCombinationISJ_fSJ_fLNS_15FloatRoundStyleE2EEESI_S1M_JEEENS4_5SM1004TMEM4LOAD26SM100_TMEM_LOAD_32dp32b32xES1D_S1B_NS4_39AutoVectorizingCopyWithAssumedAlignmentILi128EEENS4_14SM90_TMA_STOREES1B_S1Y_S1Y_EEEvvEEEEvNT_6ParamsE)
	.align		4
        /*000c*/ 	.word	index@(__assertfail)
	.align		4
        /*0010*/ 	.word	0x00000000
	.align		4
        /*0014*/ 	.word	0xfffffffe
	.align		4
        /*0018*/ 	.word	0x00000000
	.align		4
        /*001c*/ 	.word	0xfffffffd
	.align		4
        /*0020*/ 	.word	0x00000000
	.align		4
        /*0024*/ 	.word	0xfffffffc


//--------------------- .nv.constant4             --------------------------
	.section	.nv.constant4,"a",@progbits
	.align	8
	.align		8
.nv.constant4:
        /*0000*/ 	.dword	__assertfail
	.align		8
        /*0008*/ 	.dword	__unnamed_1
	.align		8
        /*0010*/ 	.dword	__unnamed_2
	.align		8
        /*0018*/ 	.dword	_ZN40_INTERNAL_d40069bf_4_k_cu_4af003d8_358834cuda3std3__45__cpo5beginE
	.align		8
        /*0020*/ 	.dword	_ZN40_INTERNAL_d40069bf_4_k_cu_4af003d8_358834cuda3std3__45__cpo3endE
	.align		8
        /*0028*/ 	.dword	_ZN40_INTERNAL_d40069bf_4_k_cu_4af003d8_358834cuda3std3__45__cpo6cbeginE
	.align		8
        /*0030*/ 	.dword	_ZN40_INTERNAL_d40069bf_4_k_cu_4af003d8_358834cuda3std3__45__cpo4cendE
	.align		8
        /*0038*/ 	.dword	_ZN40_INTERNAL_d40069bf_4_k_cu_4af003d8_358834cuda3std3__442_GLOBAL__N__d40069bf_4_k_cu_4af003d8_358836ignoreE
	.align		8
        /*0040*/ 	.dword	_ZN40_INTERNAL_d40069bf_4_k_cu_4af003d8_358834cuda3std3__419piecewise_constructE
	.align		8
        /*0048*/ 	.dword	_ZN40_INTERNAL_d40069bf_4_k_cu_4af003d8_358834cuda3std3__48in_placeE
	.align		8
        /*0050*/ 	.dword	_ZN40_INTERNAL_d40069bf_4_k_cu_4af003d8_358834cuda3std6ranges3__45__cpo4swapE
	.align		8
        /*0058*/ 	.dword	_ZN40_INTERNAL_d40069bf_4_k_cu_4af003d8_358834cuda3std6ranges3__45__cpo9iter_moveE
	.align		8
        /*0060*/ 	.dword	_ZN40_INTERNAL_d40069bf_4_k_cu_4af003d8_358834cute7productE
	.align		8
        /*0068*/ 	.dword	_ZN40_INTERNAL_d40069bf_4_k_cu_4af003d8_358834cute1_E
	.align		8
        /*0070*/ 	.dword	$str$25
	.align		8
        /*0078*/ 	.dword	$str$26
	.align		8
        /*0080*/ 	.dword	$str$27
	.align		8
        /*0088*/ 	.dword	$str$28


//--------------------- .text._ZN7cutlass13device_kernelINS_4gemm6kernel13GemmUniversalIN4cute5tupleIJiiiiEEENS1_10collective13CollectiveMmaINS1_35MainloopSm100TmaUmmaWarpSpecializedILi3ELi2ELi2ENS5_IJNS4_1CILi1EEENSA_ILi2EEESB_EEEEENS5_IJNSA_ILi128EEENSA_ILi256EEENSA_ILi32EEEEEENS_10tfloat32_tENS5_IJlSB_lEEESJ_SK_NS4_8TiledMMAINS4_8MMA_AtomIJNS4_17SM100_MMA_TF32_SSISJ_SJ_fLi128ELi256ELNS4_4UMMA5MajorE0ELSP_0ELNSO_7ScaleInE0ELSQ_0EEEEEENS4_6LayoutINS5_IJSB_SB_SB_EEENS5_IJNSA_ILi0EEESV_SV_EEEEENS5_IJNS4_10UnderscoreESY_SY_EEEEENS4_23SM90_TMA_LOAD_MULTICASTENS4_14ComposedLayoutINS4_7SwizzleILi3ELi4ELi3EEENS4_18smem_ptr_flag_bitsILi32EEENST_INS5_IJNSA_ILi8EEESH_EEENS5_IJSH_SB_EEEEEEEvNS4_8identityENS4_13SM90_TMA_LOADES1B_vS1C_EENS_8epilogue10collective18CollectiveEpilogueINS1F_23Sm100TmaWarpSpecializedILi4ELi2ELi32ELb1ELb0EEEJSI_NS5_IJNST_ISF_SB_EENST_ISH_SB_EEEEESJ_SK_SJ_SK_NS1F_6fusion15FusionCallbacksIS1J_NS1N_17LinearCombinationISJ_fSJ_fLNS_15FloatRoundStyleE2EEESI_S1M_JEEENS4_5SM1004TMEM4LOAD26SM100_TMEM_LOAD_32dp32b32xES1D_S1B_NS4_39AutoVectorizingCopyWithAssumedAlignmentILi128EEENS4_14SM90_TMA_STOREES1B_S1Y_S1Y_EEEvvEEEEvNT_6ParamsE --------------------------
	.section	.text._ZN7cutlass13device_kernelINS_4gemm6kernel13GemmUniversalIN4cute5tupleIJiiiiEEENS1_10collective13CollectiveMmaINS1_35MainloopSm100TmaUmmaWarpSpecializedILi3ELi2ELi2ENS5_IJNS4_1CILi1EEENSA_ILi2EEESB_EEEEENS5_IJNSA_ILi128EEENSA_ILi256EEENSA_ILi32EEEEEENS_10tfloat32_tENS5_IJlSB_lEEESJ_SK_NS4_8TiledMMAINS4_8MMA_AtomIJNS4_17SM100_MMA_TF32_SSISJ_SJ_fLi128ELi256ELNS4_4UMMA5MajorE0ELSP_0ELNSO_7ScaleInE0ELSQ_0EEEEEENS4_6LayoutINS5_IJSB_SB_SB_EEENS5_IJNSA_ILi0EEESV_SV_EEEEENS5_IJNS4_10UnderscoreESY_SY_EEEEENS4_23SM90_TMA_LOAD_MULTICASTENS4_14ComposedLayoutINS4_7SwizzleILi3ELi4ELi3EEENS4_18smem_ptr_flag_bitsILi32EEENST_INS5_IJNSA_ILi8EEESH_EEENS5_IJSH_SB_EEEEEEEvNS4_8identityENS4_13SM90_TMA_LOADES1B_vS1C_EENS_8epilogue10collective18CollectiveEpilogueINS1F_23Sm100TmaWarpSpecializedILi4ELi2ELi32ELb1ELb0EEEJSI_NS5_IJNST_ISF_SB_EENST_ISH_SB_EEEEESJ_SK_SJ_SK_NS1F_6fusion15FusionCallbacksIS1J_NS1N_17LinearCombinationISJ_fSJ_fLNS_15FloatRoundStyleE2EEESI_S1M_JEEENS4_5SM1004TMEM4LOAD26SM100_TMEM_LOAD_32dp32b32xES1D_S1B_NS4_39AutoVectorizingCopyWithAssumedAlignmentILi128EEENS4_14SM90_TMA_STOREES1B_S1Y_S1Y_EEEvvEEEEvNT_6ParamsE,"ax",@progbits
	.align	128
.text._ZN7cutlass13device_kernelINS_4gemm6kernel13GemmUniversalIN4cute5tupleIJiiiiEEENS1_10collective13CollectiveMmaINS1_35MainloopSm100TmaUmmaWarpSpecializedILi3ELi2ELi2ENS5_IJNS4_1CILi1EEENSA_ILi2EEESB_EEEEENS5_IJNSA_ILi128EEENSA_ILi256EEENSA_ILi32EEEEEENS_10tfloat32_tENS5_IJlSB_lEEESJ_SK_NS4_8TiledMMAINS4_8MMA_AtomIJNS4_17SM100_MMA_TF32_SSISJ_SJ_fLi128ELi256ELNS4_4UMMA5MajorE0ELSP_0ELNSO_7ScaleInE0ELSQ_0EEEEEENS4_6LayoutINS5_IJSB_SB_SB_EEENS5_IJNSA_ILi0EEESV_SV_EEEEENS5_IJNS4_10UnderscoreESY_SY_EEEEENS4_23SM90_TMA_LOAD_MULTICASTENS4_14ComposedLayoutINS4_7SwizzleILi3ELi4ELi3EEENS4_18smem_ptr_flag_bitsILi32EEENST_INS5_IJNSA_ILi8EEESH_EEENS5_IJSH_SB_EEEEEEEvNS4_8identityENS4_13SM90_TMA_LOADES1B_vS1C_EENS_8epilogue10collective18CollectiveEpilogueINS1F_23Sm100TmaWarpSpecializedILi4ELi2ELi32ELb1ELb0EEEJSI_NS5_IJNST_ISF_SB_EENST_ISH_SB_EEEEESJ_SK_SJ_SK_NS1F_6fusion15FusionCallbacksIS1J_NS1N_17LinearCombinationISJ_fSJ_fLNS_15FloatRoundStyleE2EEESI_S1M_JEEENS4_5SM1004TMEM4LOAD26SM100_TMEM_LOAD_32dp32b32xES1D_S1B_NS4_39AutoVectorizingCopyWithAssumedAlignmentILi128EEENS4_14SM90_TMA_STOREES1B_S1Y_S1Y_EEEvvEEEEvNT_6ParamsE:
        .type           _ZN7cutlass13device_kernelINS_4gemm6kernel13GemmUniversalIN4cute5tupleIJiiiiEEENS1_10collective13CollectiveMmaINS1_35MainloopSm100TmaUmmaWarpSpecializedILi3ELi2ELi2ENS5_IJNS4_1CILi1EEENSA_ILi2EEESB_EEEEENS5_IJNSA_ILi128EEENSA_ILi256EEENSA_ILi32EEEEEENS_10tfloat32_tENS5_IJlSB_lEEESJ_SK_NS4_8TiledMMAINS4_8MMA_AtomIJNS4_17SM100_MMA_TF32_SSISJ_SJ_fLi128ELi256ELNS4_4UMMA5MajorE0ELSP_0ELNSO_7ScaleInE0ELSQ_0EEEEEENS4_6LayoutINS5_IJSB_SB_SB_EEENS5_IJNSA_ILi0EEESV_SV_EEEEENS5_IJNS4_10UnderscoreESY_SY_EEEEENS4_23SM90_TMA_LOAD_MULTICASTENS4_14ComposedLayoutINS4_7SwizzleILi3ELi4ELi3EEENS4_18smem_ptr_flag_bitsILi32EEENST_INS5_IJNSA_ILi8EEESH_EEENS5_IJSH_SB_EEEEEEEvNS4_8identityENS4_13SM90_TMA_LOADES1B_vS1C_EENS_8epilogue10collective18CollectiveEpilogueINS1F_23Sm100TmaWarpSpecializedILi4ELi2ELi32ELb1ELb0EEEJSI_NS5_IJNST_ISF_SB_EENST_ISH_SB_EEEEESJ_SK_SJ_SK_NS1F_6fusion15FusionCallbacksIS1J_NS1N_17LinearCombinationISJ_fSJ_fLNS_15FloatRoundStyleE2EEESI_S1M_JEEENS4_5SM1004TMEM4LOAD26SM100_TMEM_LOAD_32dp32b32xES1D_S1B_NS4_39AutoVectorizingCopyWithAssumedAlignmentILi128EEENS4_14SM90_TMA_STOREES1B_S1Y_S1Y_EEEvvEEEEvNT_6ParamsE,@function
        .size           _ZN7cutlass13device_kernelINS_4gemm6kernel13GemmUniversalIN4cute5tupleIJiiiiEEENS1_10collective13CollectiveMmaINS1_35MainloopSm100TmaUmmaWarpSpecializedILi3ELi2ELi2ENS5_IJNS4_1CILi1EEENSA_ILi2EEESB_EEEEENS5_IJNSA_ILi128EEENSA_ILi256EEENSA_ILi32EEEEEENS_10tfloat32_tENS5_IJlSB_lEEESJ_SK_NS4_8TiledMMAINS4_8MMA_AtomIJNS4_17SM100_MMA_TF32_SSISJ_SJ_fLi128ELi256ELNS4_4UMMA5MajorE0ELSP_0ELNSO_7ScaleInE0ELSQ_0EEEEEENS4_6LayoutINS5_IJSB_SB_SB_EEENS5_IJNSA_ILi0EEESV_SV_EEEEENS5_IJNS4_10UnderscoreESY_SY_EEEEENS4_23SM90_TMA_LOAD_MULTICASTENS4_14ComposedLayoutINS4_7SwizzleILi3ELi4ELi3EEENS4_18smem_ptr_flag_bitsILi32EEENST_INS5_IJNSA_ILi8EEESH_EEENS5_IJSH_SB_EEEEEEEvNS4_8identityENS4_13SM90_TMA_LOADES1B_vS1C_EENS_8epilogue10collective18CollectiveEpilogueINS1F_23Sm100TmaWarpSpecializedILi4ELi2ELi32ELb1ELb0EEEJSI_NS5_IJNST_ISF_SB_EENST_ISH_SB_EEEEESJ_SK_SJ_SK_NS1F_6fusion15FusionCallbacksIS1J_NS1N_17LinearCombinationISJ_fSJ_fLNS_15FloatRoundStyleE2EEESI_S1M_JEEENS4_5SM1004TMEM4LOAD26SM100_TMEM_LOAD_32dp32b32xES1D_S1B_NS4_39AutoVectorizingCopyWithAssumedAlignmentILi128EEENS4_14SM90_TMA_STOREES1B_S1Y_S1Y_EEEvvEEEEvNT_6ParamsE,(.L_x_218 - _ZN7cutlass13device_kernelINS_4gemm6kernel13GemmUniversalIN4cute5tupleIJiiiiEEENS1_10collective13CollectiveMmaINS1_35MainloopSm100TmaUmmaWarpSpecializedILi3ELi2ELi2ENS5_IJNS4_1CILi1EEENSA_ILi2EEESB_EEEEENS5_IJNSA_ILi128EEENSA_ILi256EEENSA_ILi32EEEEEENS_10tfloat32_tENS5_IJlSB_lEEESJ_SK_NS4_8TiledMMAINS4_8MMA_AtomIJNS4_17SM100_MMA_TF32_SSISJ_SJ_fLi128ELi256ELNS4_4UMMA5MajorE0ELSP_0ELNSO_7ScaleInE0ELSQ_0EEEEEENS4_6LayoutINS5_IJSB_SB_SB_EEENS5_IJNSA_ILi0EEESV_SV_EEEEENS5_IJNS4_10UnderscoreESY_SY_EEEEENS4_23SM90_TMA_LOAD_MULTICASTENS4_14ComposedLayoutINS4_7SwizzleILi3ELi4ELi3EEENS4_18smem_ptr_flag_bitsILi32EEENST_INS5_IJNSA_ILi8EEESH_EEENS5_IJSH_SB_EEEEEEEvNS4_8identityENS4_13SM90_TMA_LOADES1B_vS1C_EENS_8epilogue10collective18CollectiveEpilogueINS1F_23Sm100TmaWarpSpecializedILi4ELi2ELi32ELb1ELb0EEEJSI_NS5_IJNST_ISF_SB_EENST_ISH_SB_EEEEESJ_SK_SJ_SK_NS1F_6fusion15FusionCallbacksIS1J_NS1N_17LinearCombinationISJ_fSJ_fLNS_15FloatRoundStyleE2EEESI_S1M_JEEENS4_5SM1004TMEM4LOAD26SM100_TMEM_LOAD_32dp32b32xES1D_S1B_NS4_39AutoVectorizingCopyWithAssumedAlignmentILi128EEENS4_14SM90_TMA_STOREES1B_S1Y_S1Y_EEEvvEEEEvNT_6ParamsE)
        .other          _ZN7cutlass13device_kernelINS_4gemm6kernel13GemmUniversalIN4cute5tupleIJiiiiEEENS1_10collective13CollectiveMmaINS1_35MainloopSm100TmaUmmaWarpSpecializedILi3ELi2ELi2ENS5_IJNS4_1CILi1EEENSA_ILi2EEESB_EEEEENS5_IJNSA_ILi128EEENSA_ILi256EEENSA_ILi32EEEEEENS_10tfloat32_tENS5_IJlSB_lEEESJ_SK_NS4_8TiledMMAINS4_8MMA_AtomIJNS4_17SM100_MMA_TF32_SSISJ_SJ_fLi128ELi256ELNS4_4UMMA5MajorE0ELSP_0ELNSO_7ScaleInE0ELSQ_0EEEEEENS4_6LayoutINS5_IJSB_SB_SB_EEENS5_IJNSA_ILi0EEESV_SV_EEEEENS5_IJNS4_10UnderscoreESY_SY_EEEEENS4_23SM90_TMA_LOAD_MULTICASTENS4_14ComposedLayoutINS4_7SwizzleILi3ELi4ELi3EEENS4_18smem_ptr_flag_bitsILi32EEENST_INS5_IJNSA_ILi8EEESH_EEENS5_IJSH_SB_EEEEEEEvNS4_8identityENS4_13SM90_TMA_LOADES1B_vS1C_EENS_8epilogue10collective18CollectiveEpilogueINS1F_23Sm100TmaWarpSpecializedILi4ELi2ELi32ELb1ELb0EEEJSI_NS5_IJNST_ISF_SB_EENST_ISH_SB_EEEEESJ_SK_SJ_SK_NS1F_6fusion15FusionCallbacksIS1J_NS1N_17LinearCombinationISJ_fSJ_fLNS_15FloatRoundStyleE2EEESI_S1M_JEEENS4_5SM1004TMEM4LOAD26SM100_TMEM_LOAD_32dp32b32xES1D_S1B_NS4_39AutoVectorizingCopyWithAssumedAlignmentILi128EEENS4_14SM90_TMA_STOREES1B_S1Y_S1Y_EEEvvEEEEvNT_6ParamsE,@"STO_CUDA_ENTRY STV_DEFAULT"
_ZN7cutlass13device_kernelINS_4gemm6kernel13GemmUniversalIN4cute5tupleIJiiiiEEENS1_10collective13CollectiveMmaINS1_35MainloopSm100TmaUmmaWarpSpecializedILi3ELi2ELi2ENS5_IJNS4_1CILi1EEENSA_ILi2EEESB_EEEEENS5_IJNSA_ILi128EEENSA_ILi256EEENSA_ILi32EEEEEENS_10tfloat32_tENS5_IJlSB_lEEESJ_SK_NS4_8TiledMMAINS4_8MMA_AtomIJNS4_17SM100_MMA_TF32_SSISJ_SJ_fLi128ELi256ELNS4_4UMMA5MajorE0ELSP_0ELNSO_7ScaleInE0ELSQ_0EEEEEENS4_6LayoutINS5_IJSB_SB_SB_EEENS5_IJNSA_ILi0EEESV_SV_EEEEENS5_IJNS4_10UnderscoreESY_SY_EEEEENS4_23SM90_TMA_LOAD_MULTICASTENS4_14ComposedLayoutINS4_7SwizzleILi3ELi4ELi3EEENS4_18smem_ptr_flag_bitsILi32EEENST_INS5_IJNSA_ILi8EEESH_EEENS5_IJSH_SB_EEEEEEEvNS4_8identityENS4_13SM90_TMA_LOADES1B_vS1C_EENS_8epilogue10collective18CollectiveEpilogueINS1F_23Sm100TmaWarpSpecializedILi4ELi2ELi32ELb1ELb0EEEJSI_NS5_IJNST_ISF_SB_EENST_ISH_SB_EEEEESJ_SK_SJ_SK_NS1F_6fusion15FusionCallbacksIS1J_NS1N_17LinearCombinationISJ_fSJ_fLNS_15FloatRoundStyleE2EEESI_S1M_JEEENS4_5SM1004TMEM4LOAD26SM100_TMEM_LOAD_32dp32b32xES1D_S1B_NS4_39AutoVectorizingCopyWithAssumedAlignmentILi128EEENS4_14SM90_TMA_STOREES1B_S1Y_S1Y_EEEvvEEEEvNT_6ParamsE:
[----:B------:R-:W1:Y:S01]  /*0000*/  LDC R1, c[0x0][0x37c] ;  /* 0x0000df00ff017b82 */ /* 0x000e620000000800 */
[----:B------:R-:W2:Y:S01]  /*0010*/  S2R R103, SR_TID.X ;  /* 0x0000000000677919 */ /* 0x000ea20000002100 */
[----:B------:R-:W3:Y:S01]  /*0020*/  LDCU.64 UR8, c[0x0][0x890] ;  /* 0x00011200ff0877ac */ /* 0x000ee20008000a00 */
[----:B------:R-:W-:Y:S02]  /*0030*/  PRMT R86, RZ, 0x7610, R86 ;  /* 0x00007610ff567816 */ /* 0x000fe40000000056 */
[----:B------:R-:W-:Y:S01]  /*0040*/  ELECT P3, URZ, PT ;  /* 0x0000000000ff782f */ /* 0x000fe20003860000 */
[----:B---3--:R-:W-:-:S04]  /*0050*/  UISETP.NE.U32.AND UP0, UPT, UR8, URZ, UPT ;  /* 0x000000ff0800728c */ /* 0x008fc8000bf05070 */
[----:B------:R-:W-:Y:S01]  /*0060*/  UISETP.NE.AND.EX UP0, UPT, UR9, URZ, UPT, UP0 ;  /* 0x000000ff0900728c */ /* 0x000fe2000bf05300 */
[----:B--2---:R-:W-:-:S05]  /*0070*/  SHF.R.U32.HI R87, RZ, 0x5, R103 ;  /* 0x00000005ff577819 */ /* 0x004fca0000011667 */
[----:B------:R-:W2:Y:S02]  /*0080*/  SHFL.IDX PT, R0, R87, RZ, 0x1f ;  /* 0x00001fff57007589 */ /* 0x000ea400000e0000 */
[----:B--2---:R-:W-:Y:S01]  /*0090*/  R2UR UR17, R0 ;  /* 0x00000000001172ca */ /* 0x004fe200000e0000 */
[----:B-1----:R-:W-:-:S14]  /*00a0*/  BRA.U UP0, `(.L_x_0) ;  /* 0x0000000100307547 */ /* 0x002fdc000b800000 */
[----:B------:R-:W1:Y:S02]  /*00b0*/  LDCU.64 UR4, c[0x0][0x888] ;  /* 0x00011100ff0477ac */ /* 0x000e640008000a00 */
[----:B-1----:R-:W-:-:S04]  /*00c0*/  UISETP.NE.U32.AND UP0, UPT, UR4, URZ, UPT ;  /* 0x000000ff0400728c */ /* 0x002fc8000bf05070 */
[----:B------:R-:W-:-:S09]  /*00d0*/  UISETP.NE.AND.EX UP0, UPT, UR5, URZ, UPT, UP0 ;  /* 0x000000ff0500728c */ /* 0x000fd2000bf05300 */
[----:B------:R-:W-:Y:S05]  /*00e0*/  BRA.U !UP0, `(.L_x_1) ;  /* 0x0000000108147547 */ /* 0x000fea000b800000 */
[----:B------:R-:W1:Y:S01]  /*00f0*/  LDC.64 R2, c[0x0][0x888] ;  /* 0x00022200ff027b82 */ /* 0x000e620000000a00 */
[----:B------:R-:W1:Y:S02]  /*0100*/  LDCU.64 UR4, c[0x0][0x358] ;  /* 0x00006b00ff0477ac */ /* 0x000e640008000a00 */
[----:B-1----:R1:W5:Y:S01]  /*0110*/  LDG.E R45, desc[UR4][R2.64] ;  /* 0x00000004022d7981 */ /* 0x002362000c1e1900 */
[----:B------:R-:W-:Y:S01]  /*0120*/  HFMA2 R86, -RZ, RZ, 0, 5.9604644775390625e-08 ;  /* 0x00000001ff567431 */ /* 0x000fe200000001ff */
[----:B------:R-:W-:Y:S05]  /*0130*/  BRA `(.L_x_0) ;  /* 0x00000000000c7947 */ /* 0x000fea0003800000 */
.L_x_1:
[----:B------:R-:W1:Y:S01]  /*0140*/  LDCU UR4, c[0x0][0x880] ;  /* 0x00011000ff0477ac */ /* 0x000e620008000800 */
[----:B------:R-:W-:Y:S01]  /*0150*/  HFMA2 R86, -RZ, RZ, 0, 5.9604644775390625e-08 ;  /* 0x00000001ff567431 */ /* 0x000fe200000001ff */
[----:B-1----:R-:W-:-:S07]  /*0160*/  MOV R45, UR4 ;  /* 0x00000004002d7c02 */ /* 0x002fce0008000f00 */
.L_x_0:
[----:B------:R-:W2:Y:S02]  /*0170*/  LDCU.64 UR4, c[0x0][0x8b0] ;  /* 0x00011600ff0477ac */ /* 0x000ea40008000a00 */
[----:B--2---:R-:W-:-:S04]  /*0180*/  UISETP.NE.U32.AND UP0, UPT, UR4, URZ, UPT ;  /* 0x000000ff0400728c */ /* 0x004fc8000bf05070 */
[----:B------:R-:W-:-:S09]  /*0190*/  UISETP.NE.AND.EX UP0, UPT, UR5, URZ, UPT, UP0 ;  /* 0x000000ff0500728c */ /* 0x000fd2000bf05300 */
[----:B------:R-:W-:Y:S05]  /*01a0*/  BRA.U UP0, `(.L_x_2) ;  /* 0x0000000100287547 */ /* 0x000fea000b800000 */
[----:B------:R-:W2:Y:S02]  /*01b0*/  LDCU.64 UR4, c[0x0][0x8a8] ;  /* 0x00011500ff0477ac */ /* 0x000ea40008000a00 */
[----:B--2---:R-:W-:-:S04]  /*01c0*/  UISETP.NE.U32.AND UP0, UPT, UR4, URZ, UPT ;  /* 0x000000ff0400728c */ /* 0x004fc8000bf05070 */
[----:B------:R-:W-:-:S09]  /*01d0*/  UISETP.NE.AND.EX UP0, UPT, UR5, URZ, UPT, UP0 ;  /* 0x000000ff0500728c */ /* 0x000fd2000bf05300 */
[----:B------:R-:W-:Y:S05]  /*01e0*/  BRA.U !UP0, `(.L_x_3) ;  /* 0x0000000108107547 */ /* 0x000fea000b800000 */
[----:B------:R-:W2:Y:S01]  /*01f0*/  LDC.64 R38, c[0x0][0x8a8] ;  /* 0x00022a00ff267b82 */ /* 0x000ea20000000a00 */
[----:B------:R-:W2:Y:S02]  /*0200*/  LDCU.64 UR4, c[0x0][0x358] ;  /* 0x00006b00ff0477ac */ /* 0x000ea40008000a00 */
[----:B--2---:R2:W5:Y:S01]  /*0210*/  LDG.E R38, desc[UR4][R38.64] ;  /* 0x0000000426267981 */ /* 0x004562000c1e1900 */
[----:B------:R-:W-:Y:S05]  /*0220*/  BRA `(.L_x_2) ;  /* 0x0000000000087947 */ /* 0x000fea0003800000 */
.L_x_3:
[----:B------:R-:W2:Y:S02]  /*0230*/  LDCU UR4, c[0x0][0x8a0] ;  /* 0x00011400ff0477ac */ /* 0x000ea40008000800 */
[----:B--2---:R-:W-:Y:S02]  /*0240*/  MOV R38, UR4 ;  /* 0x0000000400267c02 */ /* 0x004fe40008000f00 */
.L_x_2:
[----:B------:R-:W-:Y:S01]  /*0250*/  IMAD.U32 R0, RZ, RZ, UR17 ;  /* 0x00000011ff007e24 */ /* 0x000fe2000f8e00ff */
[----:B------:R-:W-:Y:S04]  /*0260*/  BSSY.RECONVERGENT B0, `(.L_x_4) ;  /* 0x000000c000007945 */ /* 0x000fe80003800200 */
[C---:B------:R-:W-:Y:S02]  /*0270*/  ISETP.NE.OR P1, PT, R0.reuse, 0x1, !P3 ;  /* 0x000000010000780c */ /* 0x040fe40005f25670 */
[----:B------:R-:W-:-:S11]  /*0280*/  ISETP.NE.OR P0, PT, R0, 0x3, !P3 ;  /* 0x000000030000780c */ /* 0x000fd60005f05670 */
[----:B------:R-:W-:Y:S05]  /*0290*/  @P1 BRA `(.L_x_5) ;  /* 0x0000000000201947 */ /* 0x000fea0003800000 */
[----:B------:R-:W3:Y:S02]  /*02a0*/  LDCU.64 UR4, c[0x0][0x348] ;  /* 0x00006900ff0477ac */ /* 0x000ee40008000a00 */
[----:B---3--:R-:W-:Y:S02]  /*02b0*/  UIADD3 UR6, UP1, UPT, UR4, 0x80, URZ ;  /* 0x0000008004067890 */ /* 0x008fe4000ff3e0ff */
[----:B------:R-:W-:Y:S02]  /*02c0*/  UIADD3 UR4, UP0, UPT, UR4, 0x180, URZ ;  /* 0x0000018004047890 */ /* 0x000fe4000ff1e0ff */
[----:B------:R-:W-:Y:S02]  /*02d0*/  UIADD3.X UR7, UPT, UPT, URZ, UR5, URZ, UP1, !UPT ;  /* 0x00000005ff077290 */ /* 0x000fe40008ffe4ff */
[----:B------:R-:W-:-:S07]  /*02e0*/  UIADD3.X UR5, UPT, UPT, URZ, UR5, URZ, UP0, !UPT ;  /* 0x00000005ff057290 */ /* 0x000fce00087fe4ff */
[----:B------:R3:W-:Y:S02]  /*02f0*/  UTMACCTL.PF [UR6] ;  /* 0x00000000060079b9 */ /* 0x0007e40008040000 */
[----:B------:R3:W-:Y:S02]  /*0300*/  UTMACCTL.PF [UR4] ;  /* 0x00000000040079b9 */ /* 0x0007e40008040000 */
[----:B---3--:R-:W-:Y:S01]  /*0310*/  NOP ;  /* 0x0000000000007918 */ /* 0x008fe20000000000 */
.L_x_5:
[----:B------:R-:W-:Y:S05]  /*0320*/  BSYNC.RECONVERGENT B0 ;  /* 0x0000000000007941 */ /* 0x000fea0003800200 */
.L_x_4:
[----:B------:R-:W-:Y:S04]  /*0330*/  BSSY.RECONVERGENT B0, `(.L_x_6) ;  /* 0x000000a000007945 */ /* 0x000fe80003800200 */
        /* <DEDUP_REMOVED lines=9> */
.L_x_7:
[----:B------:R-:W-:Y:S05]  /*03d0*/  BSYNC.RECONVERGENT B0 ;  /* 0x0000000000007941 */ /* 0x000fea0003800200 */
.L_x_6:
[----:B------:R-:W3:Y:S01]  /*03e0*/  LDCU.64 UR4, c[0x0][0x888] ;  /* 0x00011100ff0477ac */ /* 0x000ee20008000a00 */
[----:B------:R-:W-:Y:S02]  /*03f0*/  UISETP.EQ.U32.AND UP1, UPT, UR8, URZ, UPT ;  /* 0x000000ff0800728c */ /* 0x000fe4000bf22070 */
[----:B------:R-:W-:Y:S02]  /*0400*/  UPLOP3.LUT UP3, UPT, UPT, UPT, UPT, 0x80, 0x8 ;  /* 0x000000000008789c */ /* 0x000fe40003f6f070 */
[----:B---3--:R-:W-:-:S04]  /*0410*/  UISETP.NE.U32.AND UP0, UPT, UR4, URZ, UPT ;  /* 0x000000ff0400728c */ /* 0x008fc8000bf05070 */
[----:B------:R-:W-:-:S04]  /*0420*/  UISETP.NE.AND.EX UP0, UPT, UR5, URZ, UPT, UP0 ;  /* 0x000000ff0500728c */ /* 0x000fc8000bf05300 */
[----:B------:R-:W-:-:S04]  /*0430*/  UISETP.EQ.OR.EX UP2, UPT, UR9, URZ, !UP0, UP1 ;  /* 0x000000ff0900728c */ /* 0x000fc8000c742710 */
[----:B------:R-:W-:-:S06]  /*0440*/  UP2UR UR4, UPR, URZ, 0x4 ;  /* 0x00000004ff047883 */ /* 0x000fcc0008000000 */
[----:B------:R-:W-:Y:S01]  /*0450*/  MOV R90, UR4 ;  /* 0x00000004005a7c02 */ /* 0x000fe20008000f00 */
[----:B------:R-:W-:Y:S06]  /*0460*/  BRA.U !UP2, `(.L_x_8) ;  /* 0x000000010a207547 */ /* 0x000fec000b800000 */
[----:B------:R-:W-:Y:S01]  /*0470*/  UISETP.NE.U32.AND UP1, UPT, UR8, URZ, UPT ;  /* 0x000000ff0800728c */ /* 0x000fe2000bf25070 */
[----:B-----5:R-:W-:Y:S01]  /*0480*/  FSETP.NEU.AND P0, PT, R45, RZ, PT ;  /* 0x000000ff2d00720b */ /* 0x020fe20003f0d000 */
[----:B------:R-:W-:Y:S02]  /*0490*/  USEL UR4, URZ, 0xffffffff, UP0 ;  /* 0xffffffffff047887 */ /* 0x000fe40008000000 */
[----:B------:R-:W-:-:S10]  /*04a0*/  UISETP.NE.AND.EX UP1, UPT, UR9, URZ, UPT, UP1 ;  /* 0x000000ff0900728c */ /* 0x000fd4000bf25310 */
[----:B------:R-:W-:Y:S01]  /*04b0*/  VOTEU.ANY UP0, P0 ;  /* 0x0000000000ff7886 */ /* 0x000fe20000000100 */
[----:B------:R-:W-:-:S04]  /*04c0*/  @!UP1 USEL UR4, URZ, 0xffffffff, UP0 ;  /* 0xffffffffff049887 */ /* 0x000fc80008000000 */
[----:B------:R-:W-:-:S04]  /*04d0*/  ULOP3.LUT UR4, UR4, 0x1, URZ, 0xc0, !UPT ;  /* 0x0000000104047892 */ /* 0x000fc8000f8ec0ff */
[----:B------:R-:W-:-:S11]  /*04e0*/  UISETP.NE.U32.AND UP3, UPT, UR4, 0x1, UPT ;  /* 0x000000010400788c */ /* 0x000fd6000bf65070 */
.L_x_8:
[----:B-1----:R-:W1:Y:S01]  /*04f0*/  SHFL.IDX PT, R2, R87, RZ, 0x1f ;  /* 0x00001fff57027589 */ /* 0x002e6200000e0000 */
[----:B------:R-:W-:-:S04]  /*0500*/  UISETP.NE.AND UP0, UPT, UR17, 0x2, UPT ;  /* 0x000000021100788c */ /* 0x000fc8000bf05270 */
[----:B------:R-:W-:Y:S01]  /*0510*/  USEL UR53, URZ, 0x1, UP0 ;  /* 0x00000001ff357887 */ /* 0x000fe20008000000 */
[----:B-1----:R-:W-:-:S13]  /*0520*/  ISETP.NE.AND P0, PT, R2, RZ, PT ;  /* 0x000000ff0200720c */ /* 0x002fda0003f05270 */
[----:B------:R-:W-:Y:S05]  /*0530*/  @P0 BRA `(.L_x_9) ;  /* 0x0000000000500947 */ /* 0x000fea0003800000 */
[----:B------:R-:W1:Y:S01]  /*0540*/  S2UR UR4, SR_CgaCtaId ;  /* 0x00000000000479c3 */ /* 0x000e620000008800 */
[----:B------:R-:W-:Y:S01]  /*0550*/  UMOV UR5, 0x400 ;  /* 0x0000040000057882 */ /* 0x000fe20000000000 */
[----:B------:R-:W-:Y:S01]  /*0560*/  UMOV UR8, 0x1 ;  /* 0x0000000100087882 */ /* 0x000fe20000000000 */
[----:B------:R-:W-:Y:S01]  /*0570*/  UMOV UR6, 0x2 ;  /* 0x0000000200067882 */ /* 0x000fe20000000000 */
[----:B------:R-:W-:-:S04]  /*0580*/  UIADD3 UR8, UPT, UPT, -UR8, 0x100000, URZ ;  /* 0x0010000008087890 */ /* 0x000fc8000fffe1ff */
[----:B------:R-:W-:Y:S02]  /*0590*/  USHF.L.U32 UR9, UR8, 0xb, URZ ;  /* 0x0000000b08097899 */ /* 0x000fe400080006ff */
[----:B------:R-:W-:Y:S02]  /*05a0*/  USHF.L.U32 UR8, UR8, 0x1, URZ ;  /* 0x0000000108087899 */ /* 0x000fe400080006ff */
[----:B------:R-:W-:-:S04]  /*05b0*/  UIADD3 UR6, UPT, UPT, -UR6, 0x100000, URZ ;  /* 0x0010000006067890 */ /* 0x000fc8000fffe1ff */
[----:B------:R-:W-:Y:S02]  /*05c0*/  USHF.L.U32 UR7, UR6, 0xb, URZ ;  /* 0x0000000b06077899 */ /* 0x000fe400080006ff */
[----:B------:R-:W-:Y:S01]  /*05d0*/  USHF.L.U32 UR6, UR6, 0x1, URZ ;  /* 0x0000000106067899 */ /* 0x000fe200080006ff */
[----:B------:R-:W-:Y:S01]  /*05e0*/  ELECT P0, URZ, PT ;  /* 0x0000000000ff782f */ /* 0x000fe20003800000 */
[----:B-1----:R-:W-:Y:S01]  /*05f0*/  ULEA UR4, UR4, UR5, 0x18 ;  /* 0x0000000504047291 */ /* 0x002fe2000f8ec0ff */
[----:B------:R-:W1:Y:S11]  /*0600*/  FENCE.VIEW.ASYNC.S ;  /* 0x00000000000073c6 */ /* 0x000e760000000000 */
[----:B-1----:R1:W3:Y:S01]  /*0610*/  SYNCS.EXCH.64 URZ, [UR4], UR8 ;  /* 0x0000000804ff75b2 */ /* 0x0022e20008000100 */
[----:B------:R1:W4:Y:S01]  /*0620*/  SYNCS.EXCH.64 URZ, [UR4+0x18], UR6 ;  /* 0x0000180604ff75b2 */ /* 0x0003220008000100 */
[----:B------:R1:W1:Y:S01]  /*0630*/  SYNCS.EXCH.64 URZ, [UR4+0x8], UR8 ;  /* 0x0000080804ff75b2 */ /* 0x0002620008000100 */
[----:B------:R1:W1:Y:S01]  /*0640*/  SYNCS.EXCH.64 URZ, [UR4+0x20], UR6 ;  /* 0x0000200604ff75b2 */ /* 0x0002620008000100 */
[----:B------:R1:W1:Y:S01]  /*0650*/  SYNCS.EXCH.64 URZ, [UR4+0x10], UR8 ;  /* 0x0000100804ff75b2 */ /* 0x0002620008000100 */
[----:B------:R1:W1:Y:S01]  /*0660*/  SYNCS.EXCH.64 URZ, [UR4+0x28], UR6 ;  /* 0x0000280604ff75b2 */ /* 0x0002620008000100 */
[----:B------:R-:W-:Y:S01]  /*0670*/  NOP ;  /* 0x0000000000007918 */ /* 0x000fe20000000000 */
.L_x_9:
[----:B------:R-:W2:Y:S01]  /*0680*/  SHFL.IDX PT, R2, R87, RZ, 0x1f ;  /* 0x00001fff57027589 */ /* 0x000ea200000e0000 */
[----:B------:R-:W-:Y:S01]  /*0690*/  NOP ;  /* 0x0000000000007918 */ /* 0x000fe20000000000 */
[----:B--2---:R-:W-:-:S13]  /*06a0*/  ISETP.NE.AND P0, PT, R2, 0x1, PT ;  /* 0x000000010200780c */ /* 0x004fda0003f05270 */
[----:B------:R-:W-:Y:S05]  /*06b0*/  @P0 BRA `(.L_x_10) ;  /* 0x0000000000580947 */ /* 0x000fea0003800000 */
[----:B-1----:R-:W1:Y:S01]  /*06c0*/  S2UR UR4, SR_CgaCtaId ;  /* 0x00000000000479c3 */ /* 0x002e620000008800 */
        /* <DEDUP_REMOVED lines=12> */
[----:B-1----:R2:W1:Y:S01]  /*0790*/  SYNCS.EXCH.64 URZ, [UR4+0x30], UR8 ;  /* 0x0000300804ff75b2 */ /* 0x0024620008000100 */
[----:B------:R2:W1:Y:S01]  /*07a0*/  SYNCS.EXCH.64 URZ, [UR4+0x50], UR6 ;  /* 0x0000500604ff75b2 */ /* 0x0004620008000100 */
[----:B------:R2:W1:Y:S01]  /*07b0*/  SYNCS.EXCH.64 URZ, [UR4+0x38], UR8 ;  /* 0x0000380804ff75b2 */ /* 0x0004620008000100 */
[----:B------:R2:W1:Y:S01]  /*07c0*/  SYNCS.EXCH.64 URZ, [UR4+0x58], UR6 ;  /* 0x0000580604ff75b2 */ /* 0x0004620008000100 */
[----:B------:R2:W1:Y:S01]  /*07d0*/  SYNCS.EXCH.64 URZ, [UR4+0x40], UR8 ;  /* 0x0000400804ff75b2 */ /* 0x0004620008000100 */
[----:B------:R2:W1:Y:S01]  /*07e0*/  SYNCS.EXCH.64 URZ, [UR4+0x60], UR6 ;  /* 0x0000600604ff75b2 */ /* 0x0004620008000100 */
[----:B------:R2:W1:Y:S01]  /*07f0*/  SYNCS.EXCH.64 URZ, [UR4+0x48], UR8 ;  /* 0x0000480804ff75b2 */ /* 0x0004620008000100 */
[----:B------:R2:W1:Y:S02]  /*0800*/  SYNCS.EXCH.64 URZ, [UR4+0x68], UR6 ;  /* 0x0000680604ff75b2 */ /* 0x0004640008000100 */
[----:B--2---:R-:W-:Y:S01]  /*0810*/  NOP ;  /* 0x0000000000007918 */ /* 0x004fe20000000000 */
.L_x_10:
[----:B------:R-:W2:Y:S01]  /*0820*/  SHFL.IDX PT, R2, R87, RZ, 0x1f ;  /* 0x00001fff57027589 */ /* 0x000ea200000e0000 */
[----:B------:R-:W-:Y:S01]  /*0830*/  NOP ;  /* 0x0000000000007918 */ /* 0x000fe20000000000 */
[----:B--2---:R-:W-:-:S13]  /*0840*/  ISETP.NE.AND P0, PT, R2, 0x3, PT ;  /* 0x000000030200780c */ /* 0x004fda0003f05270 */
[----:B------:R-:W-:Y:S05]  /*0850*/  @P0 BRA `(.L_x_11) ;  /* 0x0000000000300947 */ /* 0x000fea0003800000 */
[----:B-1----:R-:W1:Y:S01]  /*0860*/  S2UR UR4, SR_CgaCtaId ;  /* 0x00000000000479c3 */ /* 0x002e620000008800 */
[----:B------:R-:W-:Y:S01]  /*0870*/  UMOV UR6, 0x400 ;  /* 0x0000040000067882 */ /* 0x000fe20000000000 */
[----:B------:R-:W-:Y:S01]  /*0880*/  UMOV UR5, 0x20 ;  /* 0x0000002000057882 */ /* 0x000fe20000000000 */
[----:B------:R-:W-:Y:S01]  /*0890*/  ELECT P0, URZ, PT ;  /* 0x0000000000ff782f */ /* 0x000fe20003800000 */
[----:B-1----:R-:W-:Y:S02]  /*08a0*/  ULEA UR6, UR4, UR6, 0x18 ;  /* 0x0000000604067291 */ /* 0x002fe4000f8ec0ff */
[----:B------:R-:W-:-:S04]  /*08b0*/  UIADD3 UR4, UPT, UPT, -UR5, 0x100000, URZ ;  /* 0x0010000005047890 */ /* 0x000fc8000fffe1ff */
[----:B------:R-:W-:Y:S02]  /*08c0*/  USHF.L.U32 UR5, UR4, 0xb, URZ ;  /* 0x0000000b04057899 */ /* 0x000fe400080006ff */
[----:B------:R-:W-:Y:S01]  /*08d0*/  USHF.L.U32 UR4, UR4, 0x1, URZ ;  /* 0x0000000104047899 */ /* 0x000fe200080006ff */
[----:B------:R-:W1:Y:S11]  /*08e0*/  FENCE.VIEW.ASYNC.S ;  /* 0x00000000000073c6 */ /* 0x000e760000000000 */
[----:B-1----:R2:W1:Y:S01]  /*08f0*/  SYNCS.EXCH.64 URZ, [UR6+0x70], UR4 ;  /* 0x0000700406ff75b2 */ /* 0x0024620008000100 */
[----:B------:R2:W1:Y:S02]  /*0900*/  SYNCS.EXCH.64 URZ, [UR6+0x78], UR4 ;  /* 0x0000780406ff75b2 */ /* 0x0004640008000100 */
[----:B--2---:R-:W-:Y:S01]  /*0910*/  NOP ;  /* 0x0000000000007918 */ /* 0x004fe20000000000 */
.L_x_11:
[----:B------:R-:W2:Y:S01]  /*0920*/  SHFL.IDX PT, R2, R87, RZ, 0x1f ;  /* 0x00001fff57027589 */ /* 0x000ea200000e0000 */
[----:B------:R-:W-:Y:S01]  /*0930*/  NOP ;  /* 0x0000000000007918 */ /* 0x000fe20000000000 */
[----:B--2---:R-:W-:-:S13]  /*0940*/  ISETP.NE.AND P0, PT, R2, 0x4, PT ;  /* 0x000000040200780c */ /* 0x004fda0003f05270 */
[----:B------:R-:W-:Y:S05]  /*0950*/  @P0 BRA `(.L_x_12) ;  /* 0x00000000004c0947 */ /* 0x000fea0003800000 */
[----:B-1----:R-:W1:Y:S01]  /*0960*/  S2UR UR6, SR_CgaCtaId ;  /* 0x00000000000679c3 */ /* 0x002e620000008800 */
[----:B------:R-:W-:Y:S01]  /*0970*/  UMOV UR4, 0x1e0 ;  /* 0x000001e000047882 */ /* 0x000fe20000000000 */
[----:B------:R-:W-:Y:S01]  /*0980*/  UMOV UR5, 0x400 ;  /* 0x0000040000057882 */ /* 0x000fe20000000000 */
[----:B------:R-:W-:Y:S01]  /*0990*/  USEL UR4, UR4, 0x1a0, UP3 ;  /* 0x000001a004047887 */ /* 0x000fe20009800000 */
[----:B------:R-:W-:Y:S01]  /*09a0*/  UMOV UR8, 0x1 ;  /* 0x0000000100087882 */ /* 0x000fe20000000000 */
[----:B------:R-:W-:Y:S01]  /*09b0*/  ELECT P0, URZ, PT ;  /* 0x0000000000ff782f */ /* 0x000fe20003800000 */
[----:B------:R-:W-:-:S04]  /*09c0*/  UIADD3 UR8, UPT, UPT, -UR8, 0x100000, URZ ;  /* 0x0010000008087890 */ /* 0x000fc8000fffe1ff */
[----:B------:R-:W-:Y:S02]  /*09d0*/  USHF.L.U32 UR9, UR8, 0xb, URZ ;  /* 0x0000000b08097899 */ /* 0x000fe400080006ff */
[----:B------:R-:W-:Y:S02]  /*09e0*/  USHF.L.U32 UR8, UR8, 0x1, URZ ;  /* 0x0000000108087899 */ /* 0x000fe400080006ff */
[----:B-1----:R-:W-:Y:S02]  /*09f0*/  ULEA UR6, UR6, UR5, 0x18 ;  /* 0x0000000506067291 */ /* 0x002fe4000f8ec0ff */
[----:B------:R-:W-:-:S04]  /*0a00*/  UIADD3 UR4, UPT, UPT, -UR4, 0x100000, URZ ;  /* 0x0010000004047890 */ /* 0x000fc8000fffe1ff */
[----:B------:R-:W-:Y:S02]  /*0a10*/  USHF.L.U32 UR5, UR4, 0xb, URZ ;  /* 0x0000000b04057899 */ /* 0x000fe400080006ff */
[----:B------:R-:W-:Y:S01]  /*0a20*/  USHF.L.U32 UR4, UR4, 0x1, URZ ;  /* 0x0000000104047899 */ /* 0x000fe200080006ff */
[----:B------:R-:W1:Y:S03]  /*0a30*/  FENCE.VIEW.ASYNC.S ;  /* 0x00000000000073c6 */ /* 0x000e660000000000 */
[----:B-1----:R2:W1:Y:S08]  /*0a40*/  SYNCS.EXCH.64 URZ, [UR6+0x80], UR8 ;  /* 0x0000800806ff75b2 */ /* 0x0024700008000100 */
[----:B------:R2:W1:Y:S01]  /*0a50*/  SYNCS.EXCH.64 URZ, [UR6+0x90], UR4 ;  /* 0x0000900406ff75b2 */ /* 0x0004620008000100 */
[----:B------:R2:W1:Y:S01]  /*0a60*/  SYNCS.EXCH.64 URZ, [UR6+0x88], UR8 ;  /* 0x0000880806ff75b2 */ /* 0x0004620008000100 */
[----:B------:R2:W1:Y:S02]  /*0a70*/  SYNCS.EXCH.64 URZ, [UR6+0x98], UR4 ;  /* 0x0000980406ff75b2 */ /* 0x0004640008000100 */
[----:B--2---:R-:W-:Y:S01]  /*0a80*/  NOP ;  /* 0x0000000000007918 */ /* 0x004fe20000000000 */
.L_x_12:
        /* <DEDUP_REMOVED lines=20> */
[----:B------:R2:W1:Y:S02]  /*0bd0*/  SYNCS.EXCH.64 URZ, [UR4+0xb8], UR6 ;  /* 0x0000b80604ff75b2 */ /* 0x0004640008000100 */
[----:B--2---:R-:W-:Y:S01]  /*0be0*/  NOP ;  /* 0x0000000000007918 */ /* 0x004fe20000000000 */
.L_x_13:
[----:B------:R-:W2:Y:S01]  /*0bf0*/  SHFL.IDX PT, R2, R87, RZ, 0x1f ;  /* 0x00001fff57027589 */ /* 0x000ea200000e0000 */
[----:B------:R-:W-:Y:S01]  /*0c00*/  NOP ;  /* 0x0000000000007918 */ /* 0x000fe20000000000 */
[----:B--2---:R-:W-:-:S13]  /*0c10*/  ISETP.NE.AND P0, PT, R2, 0x3, PT ;  /* 0x000000030200780c */ /* 0x004fda0003f05270 */
[----:B------:R-:W-:Y:S05]  /*0c20*/  @P0 BRA `(.L_x_14) ;  /* 0x0000000000380947 */ /* 0x000fea0003800000 */
[----:B------:R-:W2:Y:S01]  /*0c30*/  S2UR UR5, SR_CgaCtaId ;  /* 0x00000000000579c3 */ /* 0x000ea20000008800 */
[----:B-1----:R-:W-:Y:S01]  /*0c40*/  UMOV UR4, 0x400 ;  /* 0x0000040000047882 */ /* 0x002fe20000000000 */
[----:B------:R-:W-:Y:S01]  /*0c50*/  UMOV UR6, 0x20 ;  /* 0x0000002000067882 */ /* 0x000fe20000000000 */
[----:B------:R-:W-:Y:S01]  /*0c60*/  ELECT P0, URZ, PT ;  /* 0x0000000000ff782f */ /* 0x000fe20003800000 */
[----:B------:R-:W-:-:S04]  /*0c70*/  UIADD3 UR6, UPT, UPT, -UR6, 0x100000, URZ ;  /* 0x0010000006067890 */ /* 0x000fc8000fffe1ff */
[----:B------:R-:W-:Y:S02]  /*0c80*/  USHF.L.U32 UR7, UR6, 0xb, URZ ;  /* 0x0000000b06077899 */ /* 0x000fe400080006ff */
[----:B------:R-:W-:Y:S02]  /*0c90*/  USHF.L.U32 UR6, UR6, 0x1, URZ ;  /* 0x0000000106067899 */ /* 0x000fe400080006ff */
[----:B--2---:R-:W-:Y:S01]  /*0ca0*/  ULEA UR4, UR5, UR4, 0x18 ;  /* 0x0000000405047291 */ /* 0x004fe2000f8ec0ff */
[----:B------:R-:W1:Y:S11]  /*0cb0*/  FENCE.VIEW.ASYNC.S ;  /* 0x00000000000073c6 */ /* 0x000e760000000000 */
[----:B-1----:R2:W1:Y:S01]  /*0cc0*/  SYNCS.EXCH.64 URZ, [UR4+0xc0], UR6 ;  /* 0x0000c00604ff75b2 */ /* 0x0024620008000100 */
[----:B------:R2:W1:Y:S01]  /*0cd0*/  SYNCS.EXCH.64 URZ, [UR4+0xd0], UR6 ;  /* 0x0000d00604ff75b2 */ /* 0x0004620008000100 */
[----:B------:R2:W1:Y:S01]  /*0ce0*/  SYNCS.EXCH.64 URZ, [UR4+0xc8], UR6 ;  /* 0x0000c80604ff75b2 */ /* 0x0004620008000100 */
[----:B------:R2:W1:Y:S02]  /*0cf0*/  SYNCS.EXCH.64 URZ, [UR4+0xd8], UR6 ;  /* 0x0000d80604ff75b2 */ /* 0x0004640008000100 */
[----:B--2---:R-:W-:Y:S01]  /*0d00*/  NOP ;  /* 0x0000000000007918 */ /* 0x004fe20000000000 */
.L_x_14:
[----:B-1----:R-:W1:Y:S01]  /*0d10*/  LDCU UR4, c[0x0][0x36c] ;  /* 0x00006d80ff0477ac */ /* 0x002e620008000800 */
[----:B------:R-:W-:Y:S01]  /*0d20*/  ISETP.NE.OR P3, PT, R0, 0x2, !P3 ;  /* 0x000000020000780c */ /* 0x000fe20005f65670 */
[----:B------:R-:W-:Y:S01]  /*0d30*/  NOP ;  /* 0x0000000000007918 */ /* 0x000fe20000000000 */
[----:B------:R-:W-:Y:S01]  /*0d40*/  LOP3.LUT R0, R103, 0x1f, RZ, 0xc0, !PT ;  /* 0x0000001f67007812 */ /* 0x000fe200078ec0ff */
[----:B------:R-:W-:Y:S02]  /*0d50*/  UISETP.NE.AND UP4, UPT, UR17, URZ, UPT ;  /* 0x000000ff1100728c */ /* 0x000fe4000bf85270 */
[----:B-1----:R-:W-:-:S09]  /*0d60*/  UISETP.EQ.U32.AND UP5, UPT, UR4, 0x1, UPT ;  /* 0x000000010400788c */ /* 0x002fd2000bfa2070 */
[----:B------:R-:W-:Y:S05]  /*0d70*/  BRA.U !UP5, `(.L_x_15) ;  /* 0x000000010d087547 */ /* 0x000fea000b800000 */
[----:B---34-:R-:W-:Y:S01]  /*0d80*/  UCGABAR_ARV ;  /* 0x00000000000079c7 */ /* 0x018fe20008000000 */
[----:B------:R-:W-:Y:S05]  /*0d90*/  BRA `(.L_x_16) ;  /* 0x0000000000047947 */ /* 0x000fea0003800000 */
.L_x_15:
[----:B---34-:R-:W-:Y:S01]  /*0da0*/  NOP ;  /* 0x0000000000007918 */ /* 0x018fe20000000000 */
.L_x_16:
[----:B------:R-:W1:Y:S01]  /*0db0*/  S2UR UR8, SR_CTAID.X ;  /* 0x00000000000879c3 */ /* 0x000e620000002500 */
[----:B------:R-:W-:-:S05]  /*0dc0*/  CS2R.32 R89, SR_CgaSize ;  /* 0x0000000000597805 */ /* 0x000fca0000008a00 */
[----:B------:R-:W-:-:S05]  /*0dd0*/  IMAD R89, R89, -0xa0, RZ ;  /* 0xffffff6059597824 */ /* 0x000fca00078e02ff */
[----:B------:R-:W-:-:S14]  /*0de0*/  R2UR UR5, R89 ;  /* 0x00000000590572ca */ /* 0x000fdc00000e0000 */
[----:B------:R-:W2:Y:S01]  /*0df0*/  LDCU UR5, c[0x0][UR5+0x2b0] ;  /* 0x00005600050577ac */ /* 0x000ea20008000800 */
[----:B------:R-:W-:-:S05]  /*0e00*/  CS2R.32 R89, SR_CgaSize ;  /* 0x0000000000597805 */ /* 0x000fca0000008a00 */
[----:B------:R-:W-:-:S05]  /*0e10*/  IMAD R89, R89, -0xa0, RZ ;  /* 0xffffff6059597824 */ /* 0x000fca00078e02ff */
[----:B------:R-:W-:-:S14]  /*0e20*/  R2UR UR4, R89 ;  /* 0x00000000590472ca */ /* 0x000fdc00000e0000 */
[----:B------:R-:W3:Y:S01]  /*0e30*/  LDCU UR4, c[0x0][UR4+0x2b4] ;  /* 0x00005680040477ac */ /* 0x000ee20008000800 */
[----:B------:R-:W4:Y:S01]  /*0e40*/  S2UR UR7, SR_CTAID.Y ;  /* 0x00000000000779c3 */ /* 0x000f220000002600 */
[----:B------:R-:W-:-:S05]  /*0e50*/  CS2R.32 R89, SR_CgaSize ;  /* 0x0000000000597805 */ /* 0x000fca0000008a00 */
[----:B------:R-:W-:-:S05]  /*0e60*/  IMAD R89, R89, -0xa0, RZ ;  /* 0xffffff6059597824 */ /* 0x000fca00078e02ff */
[----:B------:R-:W-:-:S14]  /*0e70*/  R2UR UR9, R89 ;  /* 0x00000000590972ca */ /* 0x000fdc00000e0000 */
[----:B------:R-:W3:Y:S01]  /*0e80*/  LDCU UR9, c[0x0][UR9+0x2a0] ;  /* 0x00005400090977ac */ /* 0x000ee20008000800 */
[----:B------:R-:W-:-:S05]  /*0e90*/  CS2R.32 R89, SR_CgaSize ;  /* 0x0000000000597805 */ /* 0x000fca0000008a00 */
[----:B------:R-:W-:-:S05]  /*0ea0*/  IMAD R89, R89, -0xa0, RZ ;  /* 0xffffff6059597824 */ /* 0x000fca00078e02ff */
[----:B------:R-:W-:-:S14]  /*0eb0*/  R2UR UR10, R89 ;  /* 0x00000000590a72ca */ /* 0x000fdc00000e0000 */
[----:B------:R-:W3:Y:S01]  /*0ec0*/  LDCU UR10, c[0x0][UR10+0x2a4] ;  /* 0x000054800a0a77ac */ /* 0x000ee20008000800 */
[----:B------:R-:W3:Y:S01]  /*0ed0*/  S2UR UR11, SR_CgaCtaId ;  /* 0x00000000000b79c3 */ /* 0x000ee20000008800 */
[----:B------:R-:W3:Y:S01]  /*0ee0*/  LDCU UR21, c[0x0][0xb24] ;  /* 0x00016480ff1577ac */ /* 0x000ee20008000800 */
[----:B------:R-:W3:Y:S01]  /*0ef0*/  LDCU UR45, c[0x0][0xb24] ;  /* 0x00016480ff2d77ac */ /* 0x000ee20008000800 */
[----:B-1----:R-:W-:-:S05]  /*0f00*/  I2FP.F32.U32 R3, UR8 ;  /* 0x0000000800037c45 */ /* 0x002fca0008201000 */
[----:B------:R-:W1:Y:S01]  /*0f10*/  S2UR UR36, SR_CTAID.Z ;  /* 0x00000000002479c3 */ /* 0x000e620000002700 */
[----:B------:R-:W1:Y:S01]  /*0f20*/  LDCU UR27, c[0x0][0xb30] ;  /* 0x00016600ff1b77ac */ /* 0x000e620008000800 */
[----:B--2---:R-:W-:Y:S01]  /*0f30*/  FMUL R3, R3, UR5 ;  /* 0x0000000503037c20 */ /* 0x004fe20008400000 */
[----:B------:R-:W-:Y:S01]  /*0f40*/  UMOV UR16, UR8 ;  /* 0x0000000800107c82 */ /* 0x000fe20008000000 */
[----:B----4-:R-:W-:Y:S01]  /*0f50*/  I2FP.F32.U32 R2, UR7 ;  /* 0x0000000700027c45 */ /* 0x010fe20008201000 */
[----:B------:R-:W-:-:S03]  /*0f60*/  UMOV UR20, UR7 ;  /* 0x0000000700147c82 */ /* 0x000fc60008000000 */
[----:B------:R-:W2:Y:S01]  /*0f70*/  F2I.U32.TRUNC.NTZ R3, R3 ;  /* 0x0000000300037305 */ /* 0x000ea2000020f000 */
[----:B---3--:R-:W-:Y:S01]  /*0f80*/  UISETP.GE.AND UP2, UPT, UR21, 0x1, UPT ;  /* 0x000000011500788c */ /* 0x008fe2000bf46270 */
[----:B------:R-:W-:Y:S01]  /*0f90*/  FMUL R2, R2, UR4 ;  /* 0x0000000402027c20 */ /* 0x000fe20008400000 */
[----:B------:R-:W-:-:S05]  /*0fa0*/  USHF.L.U32 UR28, UR11, 0xb, URZ ;  /* 0x0000000b0b1c7899 */ /* 0x000fca00080006ff */
[----:B------:R-:W3:Y:S01]  /*0fb0*/  F2I.U32.TRUNC.NTZ R2, R2 ;  /* 0x0000000200027305 */ /* 0x000ee2000020f000 */
[----:B--2---:R-:W-:Y:S02]  /*0fc0*/  R2UR UR4, R3 ;  /* 0x00000000030472ca */ /* 0x004fe400000e0000 */
[----:B---3--:R-:W-:Y:S02]  /*0fd0*/  R2UR UR6, R2 ;  /* 0x00000000020672ca */ /* 0x008fe400000e0000 */
[----:B------:R-:W-:-:S09]  /*0fe0*/  PRMT R2, RZ, 0x7610, R2 ;  /* 0x00007610ff027816 */ /* 0x000fd20000000002 */
[----:B------:R-:W-:-:S04]  /*0ff0*/  UIADD3 UR5, UPT, UPT, -UR4, URZ, URZ ;  /* 0x000000ff04057290 */ /* 0x000fc8000fffe1ff */
[----:B------:R-:W-:Y:S02]  /*1000*/  UIMAD UR5, UR9, UR5, UR8 ;  /* 0x00000005090572a4 */ /* 0x000fe4000f8e0208 */
[----:B------:R-:W-:-:S04]  /*1010*/  UIADD3 UR4, UPT, UPT, -UR6, URZ, URZ ;  /* 0x000000ff06047290 */ /* 0x000fc8000fffe1ff */
[----:B------:R-:W-:Y:S01]  /*1020*/  IMAD.U32 R89, RZ, RZ, UR5 ;  /* 0x00000005ff597e24 */ /* 0x000fe2000f8e00ff */
[----:B------:R-:W-:-:S06]  /*1030*/  UIMAD UR4, UR10, UR4, UR7 ;  /* 0x000000040a0472a4 */ /* 0x000fcc000f8e0207 */
[----:B------:R-:W-:Y:S01]  /*1040*/  IMAD.U32 R88, RZ, RZ, UR4 ;  /* 0x00000004ff587e24 */ /* 0x000fe2000f8e00ff */
[----:B-1----:R-:W-:Y:S06]  /*1050*/  BRA.U UP4, `(.L_x_17) ;  /* 0x00000001042c7547 */ /* 0x002fec000b800000 */
[----:B------:R-:W-:Y:S02]  /*1060*/  R2UR UR5, R88 ;  /* 0x00000000580572ca */ /* 0x000fe400000e0000 */
[----:B------:R-:W-:-:S11]  /*1070*/  R2UR UR4, R89 ;  /* 0x00000000590472ca */ /* 0x000fd600000e0000 */
[----:B------:R-:W-:Y:S02]  /*1080*/  UISETP.NE.AND UP0, UPT, UR5, URZ, UPT ;  /* 0x000000ff0500728c */ /* 0x000fe4000bf05270 */
[----:B------:R-:W-:Y:S02]  /*1090*/  UISETP.NE.AND UP1, UPT, UR5, 0x1, UPT ;  /* 0x000000010500788c */ /* 0x000fe4000bf25270 */
[----:B------:R-:W-:-:S04]  /*10a0*/  UISETP.EQ.OR UP0, UPT, UR4, URZ, !UP0 ;  /* 0x000000ff0400728c */ /* 0x000fc8000c702670 */
[----:B------:R-:W-:Y:S02]  /*10b0*/  USEL UR5, URZ, 0x1, !UP0 ;  /* 0x00000001ff057887 */ /* 0x000fe4000c000000 */
[----:B------:R-:W-:Y:S02]  /*10c0*/  UISETP.NE.AND UP0, UPT, UR4, URZ, UPT ;  /* 0x000000ff0400728c */ /* 0x000fe4000bf05270 */
[----:B------:R-:W-:-:S04]  /*10d0*/  USEL UR4, URZ, 0x2, UP1 ;  /* 0x00000002ff047887 */ /* 0x000fc80008800000 */
[----:B------:R-:W-:-:S04]  /*10e0*/  USEL UR4, UR4, 0x2, UP0 ;  /* 0x0000000204047887 */ /* 0x000fc80008000000 */
[----:B------:R-:W-:-:S06]  /*10f0*/  UIADD3 UR4, UPT, UPT, UR5, UR4, URZ ;  /* 0x0000000405047290 */ /* 0x000fcc000fffe0ff */
[----:B------:R-:W-:Y:S02]  /*1100*/  IMAD.U32 R2, RZ, RZ, UR4 ;  /* 0x00000004ff027e24 */ /* 0x000fe4000f8e00ff */
.L_x_17:
[----:B------:R-:W-:Y:S05]  /*1110*/  BRA.U !UP2, `(.L_x_18) ;  /* 0x000000010ad47547 */ /* 0x000fea000b800000 */
[----:B------:R-:W1:Y:S01]  /*1120*/  LDCU.128 UR12, c[0x0][0xb10] ;  /* 0x00016200ff0c77ac */ /* 0x000e620008000c00 */
[----:B------:R-:W2:Y:S01]  /*1130*/  LDCU UR6, c[0x0][0x370] ;  /* 0x00006e00ff0677ac */ /* 0x000ea20008000800 */
[----:B------:R-:W3:Y:S01]  /*1140*/  LDCU UR5, c[0x0][0x374] ;  /* 0x00006e80ff0577ac */ /* 0x000ee20008000800 */
[----:B------:R-:W4:Y:S01]  /*1150*/  LDCU UR26, c[0x0][0xb0c] ;  /* 0x00016180ff1a77ac */ /* 0x000f220008000800 */
[----:B------:R-:W4:Y:S01]  /*1160*/  LDCU UR4, c[0x0][0xb20] ;  /* 0x00016400ff0477ac */ /* 0x000f220008000800 */
[----:B------:R-:W4:Y:S01]  /*1170*/  LDCU.64 UR8, c[0x0][0xb28] ;  /* 0x00016500ff0877ac */ /* 0x000f220008000a00 */
[----:B-1----:R-:W-:Y:S02]  /*1180*/  UISETP.NE.AND UP0, UPT, UR14, 0x1, UPT ;  /* 0x000000010e00788c */ /* 0x002fe4000bf05270 */
[----:B---3--:R-:W-:Y:S02]  /*1190*/  UIMAD.WIDE.U32 UR10, UR5, UR15, URZ ;  /* 0x0000000f050a72a5 */ /* 0x008fe4000f8e00ff */
[----:B--2---:R-:W-:-:S02]  /*11a0*/  UIMAD.WIDE.U32 UR22, UR6, UR12, URZ ;  /* 0x0000000c061672a5 */ /* 0x004fc4000f8e00ff */
[----:B----4-:R-:W-:Y:S02]  /*11b0*/  UISETP.NE.AND UP1, UPT, UR26, 0x1, UPT ;  /* 0x000000011a00788c */ /* 0x010fe4000bf25270 */
[----:B------:R-:W-:Y:S01]  /*11c0*/  UISETP.NE.AND UP2, UPT, UR21, 0x1, UPT ;  /* 0x000000011500788c */ /* 0x000fe2000bf45270 */
[----:B------:R-:W-:Y:S02]  /*11d0*/  UMOV UR10, UR11 ;  /* 0x0000000b000a7c82 */ /* 0x000fe40008000000 */
[----:B------:R-:W-:Y:S01]  /*11e0*/  UMOV UR22, UR23 ;  /* 0x0000001700167c82 */ /* 0x000fe20008000000 */
[----:B------:R-:W-:Y:S02]  /*11f0*/  @UP0 USHF.R.U32.HI UR5, URZ, UR4, UR10 ;  /* 0x00000004ff050299 */ /* 0x000fe4000801160a */
[----:B------:R-:W-:Y:S02]  /*1200*/  UIMAD.WIDE.U32 UR24, UR20, UR15, URZ ;  /* 0x0000000f141872a5 */ /* 0x000fe4000f8e00ff */
[----:B------:R-:W-:-:S02]  /*1210*/  UIMAD.WIDE.U32 UR10, UR5, UR8, URZ ;  /* 0x00000008050a72a5 */ /* 0x000fc4000f8e00ff */
[----:B------:R-:W-:Y:S02]  /*1220*/  @UP1 USHF.R.U32.HI UR6, URZ, UR13, UR22 ;  /* 0x0000000dff061299 */ /* 0x000fe40008011616 */
[----:B------:R-:W-:Y:S02]  /*1230*/  UIMAD.WIDE.U32 UR18, UR16, UR12, URZ ;  /* 0x0000000c101272a5 */ /* 0x000fe4000f8e00ff */
[----:B------:R-:W-:Y:S01]  /*1240*/  UIMAD.WIDE.U32 UR22, UR6, UR8, URZ ;  /* 0x00000008061672a5 */ /* 0x000fe2000f8e00ff */
[----:B------:R-:W-:Y:S01]  /*1250*/  UMOV UR24, UR25 ;  /* 0x0000001900187c82 */ /* 0x000fe20008000000 */
[----:B------:R-:W-:Y:S01]  /*1260*/  UMOV UR10, UR11 ;  /* 0x0000000b000a7c82 */ /* 0x000fe20008000000 */
[----:B------:R-:W-:Y:S02]  /*1270*/  USHF.R.U32.HI UR24, URZ, UR4, UR24 ;  /* 0x00000004ff187299 */ /* 0x000fe40008011618 */
[----:B------:R-:W-:Y:S02]  /*1280*/  @UP2 USHF.R.U32.HI UR5, URZ, UR9, UR10 ;  /* 0x00000009ff052299 */ /* 0x000fe4000801160a */
[----:B------:R-:W-:Y:S01]  /*1290*/  UMOV UR7, UR23 ;  /* 0x0000001700077c82 */ /* 0x000fe20008000000 */
[----:B------:R-:W-:Y:S01]  /*12a0*/  UMOV UR18, UR19 ;  /* 0x0000001300127c82 */ /* 0x000fe20008000000 */
[----:B------:R-:W-:-:S02]  /*12b0*/  @UP2 USHF.R.U32.HI UR6, URZ, UR9, UR7 ;  /* 0x00000009ff062299 */ /* 0x000fc40008011607 */
[----:B------:R-:W-:Y:S02]  /*12c0*/  USHF.R.U32.HI UR18, URZ, UR13, UR18 ;  /* 0x0000000dff127299 */ /* 0x000fe40008011612 */
[----:B------:R-:W-:Y:S02]  /*12d0*/  USEL UR4, UR20, UR24, !UP0 ;  /* 0x0000001814047287 */ /* 0x000fe4000c000000 */
[----:B------:R-:W-:Y:S02]  /*12e0*/  UIMAD UR7, UR5, UR21, URZ ;  /* 0x00000015050772a4 */ /* 0x000fe4000f8e02ff */
[----:B------:R-:W-:Y:S02]  /*12f0*/  USEL UR5, UR16, UR18, !UP1 ;  /* 0x0000001210057287 */ /* 0x000fe4000c800000 */
[----:B------:R-:W-:Y:S02]  /*1300*/  UIMAD UR12, UR6, UR21, URZ ;  /* 0x00000015060c72a4 */ /* 0x000fe4000f8e02ff */
[----:B------:R-:W-:-:S02]  /*1310*/  UISETP.GE.AND UP0, UPT, UR4, UR7, UPT ;  /* 0x000000070400728c */ /* 0x000fc4000bf06270 */
[----:B------:R-:W-:Y:S02]  /*1320*/  UIMAD.WIDE.U32 UR10, UR4, UR8, URZ ;  /* 0x00000008040a72a5 */ /* 0x000fe4000f8e00ff */
[----:B------:R-:W-:Y:S02]  /*1330*/  UISETP.GE.OR UP0, UPT, UR5, UR12, UP0 ;  /* 0x0000000c0500728c */ /* 0x000fe40008706670 */
[----:B------:R-:W-:Y:S02]  /*1340*/  UIMAD.WIDE.U32 UR12, UR5, UR8, URZ ;  /* 0x00000008050c72a5 */ /* 0x000fe4000f8e00ff */
[----:B------:R-:W-:Y:S01]  /*1350*/  UIADD3 UR10, UPT, UPT, -UR4, URZ, URZ ;  /* 0x000000ff040a7290 */ /* 0x000fe2000fffe1ff */
[----:B------:R-:W-:Y:S01]  /*1360*/  UMOV UR8, UR11 ;  /* 0x0000000b00087c82 */ /* 0x000fe20008000000 */
[----:B------:R-:W-:Y:S02]  /*1370*/  UIADD3 UR11, UPT, UPT, -UR5, URZ, URZ ;  /* 0x000000ff050b7290 */ /* 0x000fe4000fffe1ff */
[----:B------:R-:W-:-:S03]  /*1380*/  USHF.R.U32.HI UR8, URZ, UR9, UR8 ;  /* 0x00000009ff087299 */ /* 0x000fc60008011608 */
[----:B------:R-:W-:Y:S01]  /*1390*/  @!UP0 UMOV UR7, UR13 ;  /* 0x0000000d00078c82 */ /* 0x000fe20008000000 */
[----:B------:R-:W-:Y:S02]  /*13a0*/  UIMAD UR20, UR14, UR10, UR20 ;  /* 0x0000000a0e1472a4 */ /* 0x000fe4000f8e0214 */
[----:B------:R-:W-:Y:S02]  /*13b0*/  USEL UR8, UR4, UR8, !UP2 ;  /* 0x0000000804087287 */ /* 0x000fe4000d000000 */
[----:B------:R-:W-:Y:S02]  /*13c0*/  @!UP0 USHF.R.U32.HI UR7, URZ, UR9, UR7 ;  /* 0x00000009ff078299 */ /* 0x000fe40008011607 */
[----:B------:R-:W-:Y:S02]  /*13d0*/  UIADD3 UR9, UPT, UPT, -UR8, URZ, URZ ;  /* 0x000000ff08097290 */ /* 0x000fe4000fffe1ff */
[----:B------:R-:W-:Y:S02]  /*13e0*/  @!UP0 USEL UR7, UR5, UR7, !UP2 ;  /* 0x0000000705078287 */ /* 0x000fe4000d000000 */
[----:B------:R-:W-:-:S02]  /*13f0*/  UIMAD UR9, UR21, UR9, UR4 ;  /* 0x00000009150972a4 */ /* 0x000fc4000f8e0204 */
[----:B------:R-:W-:Y:S02]  /*1400*/  @!UP0 UIADD3 UR8, UPT, UPT, UR8, -UR7, URZ ;  /* 0x8000000708088290 */ /* 0x000fe4000fffe0ff */
[----:B------:R-:W-:Y:S02]  /*1410*/  @!UP0 UIMAD UR6, UR9, UR6, UR7 ;  /* 0x00000006090682a4 */ /* 0x000fe4000f8e0207 */
[----:B------:R-:W-:Y:S02]  /*1420*/  @!UP0 UIMAD UR4, UR8, UR21, UR5 ;  /* 0x00000015080482a4 */ /* 0x000fe4000f8e0205 */
[----:B------:R-:W-:Y:S02]  /*1430*/  UIMAD UR16, UR26, UR11, UR16 ;  /* 0x0000000b1a1072a4 */ /* 0x000fe4000f8e0210 */
[----:B------:R-:W-:Y:S01]  /*1440*/  UIMAD UR20, UR4, UR14, UR20 ;  /* 0x0000000e041472a4 */ /* 0x000fe2000f8e0214 */
[----:B------:R-:W-:Y:S02]  /*1450*/  @!UP0 UMOV UR5, UR6 ;  /* 0x0000000600058c82 */ /* 0x000fe40008000000 */
[----:B------:R-:W-:-:S12]  /*1460*/  UIMAD UR16, UR5, UR26, UR16 ;  /* 0x0000001a051072a4 */ /* 0x000fd8000f8e0210 */
.L_x_18:
[----:B------:R-:W-:Y:S02]  /*1470*/  UISETP.NE.AND UP1, UPT, UR27, 0x1, UPT ;  /* 0x000000011b00788c */ /* 0x000fe4000bf25270 */
[----:B------:R-:W-:Y:S02]  /*1480*/  UISETP.NE.AND UP0, UPT, UR17, 0x2, UPT ;  /* 0x000000021100788c */ /* 0x000fe4000bf05270 */
[----:B------:R-:W-:-:S05]  /*1490*/  ULOP3.LUT UR28, UR28, 0x800, URZ, 0xc0, !UPT ;  /* 0x000008001c1c7892 */ /* 0x000fca000f8ec0ff */
[----:B------:R-:W-:Y:S07]  /*14a0*/  BRA.U UP1, `(.L_x_19) ;  /* 0x0000000101447547 */ /* 0x000fee000b800000 */
[----:B------:R-:W1:Y:S01]  /*14b0*/  LDCU.128 UR8, c[0x0][0xb10] ;  /* 0x00016200ff0877ac */ /* 0x000e620008000c00 */
[----:B------:R-:W2:Y:S01]  /*14c0*/  LDCU UR12, c[0x0][0xb0c] ;  /* 0x00016180ff0c77ac */ /* 0x000ea20008000800 */
[----:B------:R-:W3:Y:S01]  /*14d0*/  LDCU UR13, c[0x0][0xb20] ;  /* 0x00016400ff0d77ac */ /* 0x000ee20008000800 */
[----:B-1----:R-:W-:Y:S02]  /*14e0*/  UIMAD.WIDE.U32 UR6, UR16, UR8, URZ ;  /* 0x00000008100672a5 */ /* 0x002fe4000f8e00ff */
[----:B------:R-:W-:Y:S02]  /*14f0*/  UIMAD.WIDE.U32 UR4, UR20, UR11, URZ ;  /* 0x0000000b140472a5 */ /* 0x000fe4000f8e00ff */
[----:B--2---:R-:W-:Y:S02]  /*1500*/  UISETP.NE.AND UP2, UPT, UR12, 0x1, UPT ;  /* 0x000000010c00788c */ /* 0x004fe4000bf45270 */
[----:B------:R-:W-:Y:S01]  /*1510*/  UISETP.NE.AND UP1, UPT, UR10, 0x1, UPT ;  /* 0x000000010a00788c */ /* 0x000fe2000bf25270 */
[----:B------:R-:W-:-:S02]  /*1520*/  UMOV UR6, UR7 ;  /* 0x0000000700067c82 */ /* 0x000fc40008000000 */
[----:B------:R-:W-:Y:S01]  /*1530*/  UMOV UR4, UR5 ;  /* 0x0000000500047c82 */ /* 0x000fe20008000000 */
[----:B------:R-:W-:Y:S02]  /*1540*/  USHF.R.U32.HI UR6, URZ, UR9, UR6 ;  /* 0x00000009ff067299 */ /* 0x000fe40008011606 */
[----:B---3--:R-:W-:Y:S02]  /*1550*/  USHF.R.U32.HI UR4, URZ, UR13, UR4 ;  /* 0x0000000dff047299 */ /* 0x008fe40008011604 */
[----:B------:R-:W-:Y:S02]  /*1560*/  USEL UR5, UR16, UR6, !UP2 ;  /* 0x0000000610057287 */ /* 0x000fe4000d000000 */
[----:B------:R-:W-:-:S04]  /*1570*/  USEL UR4, UR20, UR4, !UP1 ;  /* 0x0000000414047287 */ /* 0x000fc8000c800000 */
[----:B------:R-:W-:Y:S02]  /*1580*/  UIADD3 UR6, UPT, UPT, UR5, -UR4, URZ ;  /* 0x8000000405067290 */ /* 0x000fe4000fffe0ff */
[----:B------:R-:W-:Y:S02]  /*1590*/  UIADD3 UR4, UPT, UPT, -UR5, UR4, URZ ;  /* 0x0000000405047290 */ /* 0x000fe4000fffe1ff */
[----:B------:R-:W-:Y:S02]  /*15a0*/  UIMAD UR20, UR6, UR10, UR20 ;  /* 0x0000000a061472a4 */ /* 0x000fe4000f8e0214 */
[----:B------:R-:W-:-:S12]  /*15b0*/  UIMAD UR16, UR4, UR12, UR16 ;  /* 0x0000000c041072a4 */ /* 0x000fd8000f8e0210 */
.L_x_19:
[----:B------:R-:W-:Y:S05]  /*15c0*/  BRA.U !UP5, `(.L_x_20) ;  /* 0x000000010d0c7547 */ /* 0x000fea000b800000 */
[----:B------:R-:W-:Y:S01]  /*15d0*/  UCGABAR_WAIT ;  /* 0x0000000000007dc7 */ /* 0x000fe20008000000 */
[----:B------:R-:W-:Y:S01]  /*15e0*/  CCTL.IVALL ;  /* 0x00000000ff00798f */ /* 0x000fe20002000000 */
[----:B------:R-:W-:Y:S05]  /*15f0*/  BRA `(.L_x_21) ;  /* 0x0000000000047947 */ /* 0x000fea0003800000 */
.L_x_20:
[----:B------:R-:W-:Y:S06]  /*1600*/  BAR.SYNC.DEFER_BLOCKING 0x0 ;  /* 0x0000000000007b1d */ /* 0x000fec0000010000 */
.L_x_21:
[----:B------:R-:W-:Y:S05]  /*1610*/  BRA.U UP0, `(.L_x_22) ;  /* 0x0000001100a07547 */ /* 0x000fea000b800000 */
[----:B------:R-:W1:Y:S01]  /*1620*/  LDCU UR6, c[0x0][0x38c] ;  /* 0x00007180ff0677ac */ /* 0x000e620008000800 */
[----:B------:R-:W2:Y:S01]  /*1630*/  S2UR UR8, SR_CgaCtaId ;  /* 0x00000000000879c3 */ /* 0x000ea20000008800 */
[----:B------:R-:W-:Y:S01]  /*1640*/  PLOP3.LUT P1, PT, PT, PT, UP3, 0x80, 0x8 ;  /* 0x000000000008781c */ /* 0x000fe20003f2f038 */
[----:B------:R-:W-:Y:S01]  /*1650*/  IMAD.MOV.U32 R12, RZ, RZ, 0x1 ;  /* 0x00000001ff0c7424 */ /* 0x000fe200078e00ff */
[----:B------:R-:W-:Y:S01]  /*1660*/  UMOV UR7, 0x400 ;  /* 0x0000040000077882 */ /* 0x000fe20000000000 */
[----:B------:R-:W-:Y:S01]  /*1670*/  UISETP.NE.AND UP1, UPT, UR17, URZ, UPT ;  /* 0x000000ff1100728c */ /* 0x000fe2000bf25270 */
[----:B------:R-:W-:Y:S02]  /*1680*/  ISETP.EQ.OR P2, PT, R0, RZ, P3 ;  /* 0x000000ff0000720c */ /* 0x000fe40001f42670 */
[----:B------:R-:W-:Y:S02]  /*1690*/  CS2R R10, SRZ ;  /* 0x00000000000a7805 */ /* 0x000fe4000001ff00 */
[----:B------:R-:W-:Y:S01]  /*16a0*/  PLOP3.LUT P1, PT, P1, PT, PT, 0x8, 0x80 ;  /* 0x000000000080781c */ /* 0x000fe20000f2e170 */
[----:B------:R-:W-:Y:S01]  /*16b0*/  IMAD.MOV.U32 R9, RZ, RZ, RZ ;  /* 0x000000ffff097224 */ /* 0x000fe200078e00ff */
[----:B------:R-:W3:Y:S01]  /*16c0*/  LDCU UR40, c[0x0][0x370] ;  /* 0x00006e00ff2877ac */ /* 0x000ee20008000800 */
[----:B------:R-:W-:Y:S01]  /*16d0*/  IMAD.MOV.U32 R8, RZ, RZ, 0x1 ;  /* 0x00000001ff087424 */ /* 0x000fe200078e00ff */
[----:B------:R-:W4:Y:S01]  /*16e0*/  LDCU.64 UR26, c[0x0][0x348] ;  /* 0x00006900ff1a77ac */ /* 0x000f220008000a00 */
[----:B-1----:R-:W-:-:S02]  /*16f0*/  UIADD3 UR5, UPT, UPT, UR6, 0x1f, URZ ;  /* 0x0000001f06057890 */ /* 0x002fc4000fffe0ff */
[----:B------:R-:W-:Y:S02]  /*1700*/  USHF.R.U32.HI UR44, URZ, 0x5, UR28 ;  /* 0x00000005ff2c7899 */ /* 0x000fe4000801161c */
[----:B------:R-:W-:Y:S02]  /*1710*/  USHF.R.S32.HI UR4, URZ, 0x1f, UR5 ;  /* 0x0000001fff047899 */ /* 0x000fe40008011405 */
[----:B------:R-:W-:Y:S02]  /*1720*/  UIADD3 UR46, UPT, UPT, UR6, 0x3e, URZ ;  /* 0x0000003e062e7890 */ /* 0x000fe4000fffe0ff */
[----:B------:R-:W-:Y:S02]  /*1730*/  ULEA.HI UR4, UR4, UR5, URZ, 0x5 ;  /* 0x0000000504047291 */ /* 0x000fe4000f8f28ff */
[----:B------:R-:W-:Y:S02]  /*1740*/  UIADD3 UR5, UPT, UPT, UR6, -0x1, URZ ;  /* 0xffffffff06057890 */ /* 0x000fe4000fffe0ff */
[----:B------:R-:W-:-:S02]  /*1750*/  USHF.R.S32.HI UR42, URZ, 0x5, UR4 ;  /* 0x00000005ff2a7899 */ /* 0x000fc40008011404 */
[----:B------:R-:W-:Y:S02]  /*1760*/  UISETP.GE.U32.AND UP2, UPT, UR5, -0x3f, UPT ;  /* 0xffffffc10500788c */ /* 0x000fe4000bf46070 */
[----:B------:R-:W-:Y:S02]  /*1770*/  UISETP.LT.U32.AND UP0, UPT, UR42, 0x3, UPT ;  /* 0x000000032a00788c */ /* 0x000fe4000bf01070 */
[----:B--2---:R-:W-:Y:S02]  /*1780*/  ULEA UR7, UR8, UR7, 0x18 ;  /* 0x0000000708077291 */ /* 0x004fe4000f8ec0ff */
[----:B------:R-:W-:Y:S02]  /*1790*/  USEL UR41, UR42, 0x3, UP0 ;  /* 0x000000032a297887 */ /* 0x000fe40008000000 */
[----:B------:R-:W-:Y:S02]  /*17a0*/  ULEA UR29, UR28, UR7, 0x2 ;  /* 0x000000071c1d7291 */ /* 0x000fe4000f8e10ff */
[----:B------:R-:W-:-:S02]  /*17b0*/  UIADD3 UR21, UPT, UPT, UR41, -0x1, URZ ;  /* 0xffffffff29157890 */ /* 0x000fc4000fffe0ff */
[----:B------:R-:W-:Y:S01]  /*17c0*/  @UP2 UIADD3 UR21, UPT, UPT, UR41, URZ, URZ ;  /* 0x000000ff29152290 */ /* 0x000fe2000fffe0ff */
[----:B------:R-:W1:Y:S01]  /*17d0*/  LDCU UR39, c[0x0][0x374] ;  /* 0x00006e80ff2777ac */ /* 0x000e620008000800 */
[----:B------:R-:W-:Y:S02]  /*17e0*/  USEL UR24, UR53, 0x2, UP1 ;  /* 0x0000000235187887 */ /* 0x000fe40008800000 */
[----:B------:R-:W-:Y:S02]  /*17f0*/  UIADD3 UR29, UPT, UPT, UR29, 0x10800, URZ ;  /* 0x000108001d1d7890 */ /* 0x000fe4000fffe0ff */
[----:B------:R-:W-:Y:S02]  /*1800*/  UIADD3 UR43, UPT, UPT, UR42, -UR41, URZ ;  /* 0x800000292a2b7290 */ /* 0x000fe4000fffe0ff */
[----:B------:R-:W-:Y:S01]  /*1810*/  UIADD3 UR21, UPT, UPT, UR21, 0x1, URZ ;  /* 0x0000000115157890 */ /* 0x000fe2000fffe0ff */
[----:B---34-:R-:W-:-:S11]  /*1820*/  UMOV UR5, URZ ;  /* 0x000000ff00057c82 */ /* 0x018fd60008000000 */
.L_x_42:
[----:B------:R-:W2:Y:S02]  /*1830*/  S2UR UR4, SR_CgaCtaId ;  /* 0x00000000000479c3 */ /* 0x000ea40000008800 */
[----:B--2---:R-:W-:-:S09]  /*1840*/  UISETP.NE.AND UP0, UPT, UR4, URZ, UPT ;  /* 0x000000ff0400728c */ /* 0x004fd2000bf05270 */
[----:B------:R-:W-:Y:S05]  /*1850*/  BRA.U UP0, `(.L_x_23) ;  /* 0x0000000100287547 */ /* 0x000fea000b800000 */
[----:B------:R-:W-:Y:S02]  /*1860*/  LEA R0, R9, UR7, 0x3 ;  /* 0x0000000709007c11 */ /* 0x000fe4000f8e18ff */
[----:B------:R-:W-:-:S04]  /*1870*/  SHF.L.U32 R2, R8, 0x1f, RZ ;  /* 0x0000001f08027819 */ /* 0x000fc800000006ff */
[----:B------:R-:W2:Y:S02]  /*1880*/  SYNCS.PHASECHK.TRANS64.TRYWAIT P0, [R0+URZ+0xd0], R2 ;  /* 0x0000d002000075a7 */ /* 0x000ea400080011ff */
[----:B--2---:R-:W-:Y:S05]  /*1890*/  @!P0 BRA `(.L_x_24) ;  /* 0x000000c0006c8947 */ /* 0x004fea0003800000 */
.L_x_171:
[----:B------:R-:W-:Y:S01]  /*18a0*/  VIADD R9, R9, 0x1 ;  /* 0x0000000109097836 */ /* 0x000fe20000000000 */
[----:B------:R2:W-:Y:S04]  /*18b0*/  SYNCS.ARRIVE.TRANS64.A1T0 RZ, [R0+URZ+0xc0], RZ ;  /* 0x0000c0ff00ff79a7 */ /* 0x0005e800081000ff */
[----:B------:R-:W-:-:S04]  /*18c0*/  ISETP.NE.AND P0, PT, R9, 0x2, PT ;  /* 0x000000020900780c */ /* 0x000fc80003f05270 */
[----:B------:R-:W-:Y:S02]  /*18d0*/  SEL R9, R9, RZ, P0 ;  /* 0x000000ff09097207 */ /* 0x000fe40000000000 */
[----:B--2---:R-:W-:-:S04]  /*18e0*/  SEL R0, RZ, 0x1, P0 ;  /* 0x00000001ff007807 */ /* 0x004fc80000000000 */
[----:B------:R-:W-:-:S07]  /*18f0*/  LOP3.LUT R8, R8, R0, RZ, 0x3c, !PT ;  /* 0x0000000008087212 */ /* 0x000fce00078e3cff */
.L_x_23:
[----:B------:R-:W-:Y:S01]  /*1900*/  ULEA UR4, UR5, UR7, 0x3 ;  /* 0x0000000705047291 */ /* 0x000fe2000f8e18ff */
[----:B------:R-:W-:Y:S01]  /*1910*/  SHF.L.U32 R0, R12, 0x1f, RZ ;  /* 0x0000001f0c007819 */ /* 0x000fe200000006ff */
[----:B------:R-:W-:Y:S02]  /*1920*/  UISETP.GE.U32.AND UP0, UPT, UR46, 0x3f, UPT ;  /* 0x0000003f2e00788c */ /* 0x000fe4000bf06070 */
[----:B------:R-:W-:Y:S02]  /*1930*/  USHF.L.U32 UR11, UR20, 0x8, URZ ;  /* 0x00000008140b7899 */ /* 0x000fe400080006ff */
[----:B------:R-:W-:Y:S01]  /*1940*/  ULEA UR35, UR16, UR44, 0x7 ;  /* 0x0000002c10237291 */ /* 0x000fe2000f8e38ff */
[----:B------:R-:W-:Y:S02]  /*1950*/  UMOV UR13, URZ ;  /* 0x000000ff000d7c82 */ /* 0x000fe40008000000 */
[----:B------:R2:W3:Y:S02]  /*1960*/  SYNCS.PHASECHK.TRANS64.TRYWAIT P0, [UR4+0x18], R0 ;  /* 0x00001800ff0075a7 */ /* 0x0004e40008001104 */
[----:B------:R-:W-:Y:S07]  /*1970*/  BRA.U !UP0, `(.L_x_25) ;  /* 0x0000000108c07547 */ /* 0x000fee000b800000 */
[----:B------:R-:W-:Y:S01]  /*1980*/  UMOV UR6, URZ ;  /* 0x000000ff00067c82 */ /* 0x000fe20008000000 */
[----:B------:R-:W-:-:S05]  /*1990*/  UMOV UR4, UR5 ;  /* 0x0000000500047c82 */ /* 0x000fca0008000000 */
.L_x_31:
[----:B------:R-:W-:Y:S01]  /*19a0*/  ULEA UR33, UR4, UR7, 0x3 ;  /* 0x0000000704217291 */ /* 0x000fe2000f8e18ff */
[----:B---3--:R-:W-:Y:S01]  /*19b0*/  @!P3 MOV R2, 0xc000 ;  /* 0x0000c0000002b802 */ /* 0x008fe20000000f00 */
[----:B-1-3--:R-:W-:Y:S10]  /*19c0*/  @P0 BRA `(.L_x_26) ;  /* 0x00000000000c0947 */ /* 0x00aff40003800000 */
[----:B------:R-:W-:-:S04]  /*19d0*/  SHF.L.U32 R3, R12, 0x1f, RZ ;  /* 0x0000001f0c037819 */ /* 0x000fc800000006ff */
[----:B------:R-:W3:Y:S02]  /*19e0*/  SYNCS.PHASECHK.TRANS64.TRYWAIT P0, [UR33+0x18], R3 ;  /* 0x00001803ff0075a7 */ /* 0x000ee40008001121 */
[----:B---3--:R-:W-:Y:S05]  /*19f0*/  @!P0 BRA `(.L_x_27) ;  /* 0x000000c000288947 */ /* 0x008fea0003800000 */
.L_x_26:
[----:B------:R3:W-:Y:S01]  /*1a00*/  @!P3 SYNCS.ARRIVE.TRANS64 RZ, [UR33], R2 ;  /* 0x00000002ffffb9a7 */ /* 0x0007e20008000021 */
[----:B------:R-:W-:-:S04]  /*1a10*/  ULOP3.LUT UR5, UR24, 0x2, URZ, 0xfc, !UPT ;  /* 0x0000000218057892 */ /* 0x000fc8000f8efcff */
[----:B------:R-:W-:-:S09]  /*1a20*/  UISETP.NE.AND UP0, UPT, UR5, 0x2, UPT ;  /* 0x000000020500788c */ /* 0x000fd2000bf05270 */
[----:B------:R-:W-:Y:S05]  /*1a30*/  BRA.U UP0, `(.L_x_28) ;  /* 0x0000000100047547 */ /* 0x000fea000b800000 */
[----:B-1----:R-:W-:Y:S05]  /*1a40*/  BPT.TRAP 0x1 ;  /* 0x000000040000795c */ /* 0x002fea0000300000 */
.L_x_28:
[----:B------:R-:W-:Y:S04]  /*1a50*/  BSSY.RECONVERGENT B0, `(.L_x_29) ;  /* 0x0000003000007945 */ /* 0x000fe80003800200 */
[----:B------:R-:W-:Y:S05]  /*1a60*/  @P2 BRA `(.L_x_30) ;  /* 0x0000000000042947 */ /* 0x000fea0003800000 */
[----:B-1----:R-:W-:Y:S05]  /*1a70*/  BPT.TRAP 0x1 ;  /* 0x000000040000795c */ /* 0x002fea0000300000 */
.L_x_30:
[----:B-1----:R-:W-:Y:S05]  /*1a80*/  BSYNC.RECONVERGENT B0 ;  /* 0x0000000000007941 */ /* 0x002fea0003800200 */
.L_x_29:
[----:B------:R-:W-:Y:S02]  /*1a90*/  UIADD3 UR5, UPT, UPT, UR4, 0x1, URZ ;  /* 0x0000000104057890 */ /* 0x000fe4000fffe0ff */
[----:B------:R-:W-:Y:S02]  /*1aa0*/  UIADD3 UR16, UP1, UPT, UR26, 0x80, URZ ;  /* 0x000000801a107890 */ /* 0x000fe4000ff3e0ff */
[----:B------:R-:W-:Y:S02]  /*1ab0*/  UISETP.NE.AND UP0, UPT, UR5, 0x3, UPT ;  /* 0x000000030500788c */ /* 0x000fe4000bf05270 */
[----:B------:R-:W-:Y:S02]  /*1ac0*/  USHF.L.U32 UR34, UR6, 0x5, URZ ;  /* 0x0000000506227899 */ /* 0x000fe400080006ff */
[----:B------:R-:W-:Y:S02]  /*1ad0*/  USEL UR9, URZ, 0x1, UP0 ;  /* 0x00000001ff097887 */ /* 0x000fe40008000000 */
[----:B------:R-:W-:-:S02]  /*1ae0*/  USEL UR5, UR5, URZ, UP0 ;  /* 0x000000ff05057287 */ /* 0x000fc40008000000 */
[----:B------:R-:W-:Y:S02]  /*1af0*/  UIADD3 UR14, UP0, UPT, UR26, 0x180, URZ ;  /* 0x000001801a0e7890 */ /* 0x000fe4000ff1e0ff */
[----:B------:R-:W-:Y:S01]  /*1b00*/  ULEA UR8, UR5, UR7, 0x3 ;  /* 0x0000000705087291 */ /* 0x000fe2000f8e18ff */
[----:B------:R-:W-:Y:S01]  /*1b10*/  LOP3.LUT R12, R12, UR9, RZ, 0x3c, !PT ;  /* 0x000000090c0c7c12 */ /* 0x000fe2000f8e3cff */
[----:B------:R-:W-:Y:S02]  /*1b20*/  ULEA UR9, UR4, UR28, 0xc ;  /* 0x0000001c04097291 */ /* 0x000fe4000f8e60ff */
[----:B------:R-:W-:Y:S01]  /*1b30*/  UIADD3.X UR17, UPT, UPT, URZ, UR27, URZ, UP1, !UPT ;  /* 0x0000001bff117290 */ /* 0x000fe20008ffe4ff */
[----:B--2---:R-:W-:Y:S01]  /*1b40*/  SHF.L.U32 R0, R12, 0x1f, RZ ;  /* 0x0000001f0c007819 */ /* 0x004fe200000006ff */
[----:B------:R-:W-:Y:S02]  /*1b50*/  ULEA UR9, UR9, UR7, 0x2 ;  /* 0x0000000709097291 */ /* 0x000fe4000f8e10ff */
[----:B------:R-:W-:Y:S01]  /*1b60*/  UIADD3.X UR15, UPT, UPT, URZ, UR27, URZ, UP0, !UPT ;  /* 0x0000001bff0f7290 */ /* 0x000fe200087fe4ff */
[----:B------:R4:W1:Y:S01]  /*1b70*/  SYNCS.PHASECHK.TRANS64.TRYWAIT P0, [UR8+0x18], R0 ;  /* 0x00001800ff0075a7 */ /* 0x0008620008001108 */
[----:B------:R-:W-:-:S02]  /*1b80*/  ULEA UR8, UR4, UR7, 0xf ;  /* 0x0000000704087291 */ /* 0x000fc4000f8e78ff */
[----:B------:R-:W-:Y:S02]  /*1b90*/  UIADD3 UR32, UPT, UPT, UR9, 0x10800, URZ ;  /* 0x0001080009207890 */ /* 0x000fe4000fffe0ff */
[----:B------:R-:W-:Y:S01]  /*1ba0*/  UIADD3 UR8, UPT, UPT, UR8, 0x1c800, URZ ;  /* 0x0001c80008087890 */ /* 0x000fe2000fffe0ff */
[----:B------:R-:W-:Y:S01]  /*1bb0*/  UMOV UR13, 0x30000 ;  /* 0x00030000000d7882 */ /* 0x000fe20000000000 */
[----:B------:R-:W-:Y:S01]  /*1bc0*/  UMOV UR18, 0x0 ;  /* 0x0000000000127882 */ /* 0x000fe20000000000 */
[----:B------:R-:W-:Y:S01]  /*1bd0*/  UMOV UR19, 0x10000000 ;  /* 0x1000000000137882 */ /* 0x000fe20000000000 */
[----:B------:R-:W-:Y:S01]  /*1be0*/  UMOV UR12, UR36 ;  /* 0x00000024000c7c82 */ /* 0x000fe20008000000 */
[----:B------:R-:W-:Y:S01]  /*1bf0*/  UMOV UR9, UR33 ;  /* 0x0000002100097c82 */ /* 0x000fe20008000000 */
[----:B------:R-:W-:Y:S01]  /*1c00*/  UMOV UR10, UR34 ;  /* 0x00000022000a7c82 */ /* 0x000fe20008000000 */
[----:B------:R2:W-:Y:S01]  /*1c10*/  UTMALDG.3D.MULTICAST [UR32], [UR16], UR13, desc[UR18] ;  /* 0x00001220100073b4 */ /* 0x0005e2000801180d */
[----:B------:R-:W-:Y:S01]  /*1c20*/  UIADD3 UR6, UPT, UPT, UR6, 0x1, URZ ;  /* 0x0000000106067890 */ /* 0x000fe2000fffe0ff */
[----:B------:R-:W-:-:S03]  /*1c30*/  UMOV UR4, UR5 ;  /* 0x0000000500047c82 */ /* 0x000fc60008000000 */
[----:B------:R-:W-:Y:S01]  /*1c40*/  UISETP.NE.AND UP0, UPT, UR6, UR21, UPT ;  /* 0x000000150600728c */ /* 0x000fe2000bf05270 */
[----:B------:R4:W-:Y:S01]  /*1c50*/  UTMALDG.3D [UR8], [UR14], desc[UR18] ;  /* 0x000012080e0075b4 */ /* 0x0009e20008011000 */
[----:B--2---:R-:W-:-:S07]  /*1c60*/  UMOV UR13, UR21 ;  /* 0x00000015000d7c82 */ /* 0x004fce0008000000 */
[----:B----4-:R-:W-:Y:S05]  /*1c70*/  BRA.U UP0, `(.L_x_31) ;  /* 0xfffffffd00487547 */ /* 0x010fea000b83ffff */
.L_x_25:
[----:B------:R-:W-:Y:S01]  /*1c80*/  ULEA UR4, UR5, UR7, 0x3 ;  /* 0x0000000705047291 */ /* 0x000fe2000f8e18ff */
[----:B--2---:R-:W-:Y:S01]  /*1c90*/  SHF.L.U32 R0, R12, 0x1f, RZ ;  /* 0x0000001f0c007819 */ /* 0x004fe200000006ff */
[----:B------:R-:W-:Y:S01]  /*1ca0*/  @!P1 SYNCS.ARRIVE.TRANS64.A1T0 RZ, [UR7+0x78], RZ ;  /* 0x000078ffffff99a7 */ /* 0x000fe20008100007 */
[----:B------:R-:W-:-:S06]  /*1cb0*/  UISETP.GT.AND UP0, UPT, UR42, UR41, UPT ;  /* 0x000000292a00728c */ /* 0x000fcc000bf04270 */
[----:B-1-3--:R1:W2:Y:S03]  /*1cc0*/  SYNCS.PHASECHK.TRANS64.TRYWAIT P0, [UR4+0x18], R0 ;  /* 0x00001800ff0075a7 */ /* 0x00a2a60008001104 */
[----:B------:R-:W-:Y:S05]  /*1cd0*/  BRA.U !UP0, `(.L_x_32) ;  /* 0x0000000108bc7547 */ /* 0x000fea000b800000 */
[----:B------:R-:W-:Y:S01]  /*1ce0*/  UIADD3 UR25, UPT, UPT, UR43, UR13, URZ ;  /* 0x0000000d2b197290 */ /* 0x000fe2000fffe0ff */
[----:B------:R-:W-:-:S11]  /*1cf0*/  UMOV UR4, UR5 ;  /* 0x0000000500047c82 */ /* 0x000fd60008000000 */
.L_x_38:
[----:B------:R-:W-:Y:S01]  /*1d00*/  ULEA UR17, UR4, UR7, 0x3 ;  /* 0x0000000704117291 */ /* 0x000fe2000f8e18ff */
[----:B--2---:R-:W-:Y:S01]  /*1d10*/  @!P3 MOV R2, 0xc000 ;  /* 0x0000c0000002b802 */ /* 0x004fe20000000f00 */
[----:B--2-4-:R-:W-:Y:S10]  /*1d20*/  @P0 BRA `(.L_x_33) ;  /* 0x00000000000c0947 */ /* 0x014ff40003800000 */
[----:B------:R-:W-:-:S04]  /*1d30*/  SHF.L.U32 R3, R12, 0x1f, RZ ;  /* 0x0000001f0c037819 */ /* 0x000fc800000006ff */
[----:B------:R-:W2:Y:S02]  /*1d40*/  SYNCS.PHASECHK.TRANS64.TRYWAIT P0, [UR17+0x18], R3 ;  /* 0x00001803ff0075a7 */ /* 0x000ea40008001111 */
[----:B--2---:R-:W-:Y:S05]  /*1d50*/  @!P0 BRA `(.L_x_34) ;  /* 0x000000bc00688947 */ /* 0x004fea0003800000 */
.L_x_33:
[----:B------:R2:W-:Y:S01]  /*1d60*/  @!P3 SYNCS.ARRIVE.TRANS64 RZ, [UR17], R2 ;  /* 0x00000002ffffb9a7 */ /* 0x0005e20008000011 */
[----:B------:R-:W-:-:S04]  /*1d70*/  ULOP3.LUT UR5, UR24, 0x2, URZ, 0xfc, !UPT ;  /* 0x0000000218057892 */ /* 0x000fc8000f8efcff */
[----:B------:R-:W-:-:S09]  /*1d80*/  UISETP.NE.AND UP0, UPT, UR5, 0x2, UPT ;  /* 0x000000020500788c */ /* 0x000fd2000bf05270 */
[----:B------:R-:W-:Y:S05]  /*1d90*/  BRA.U UP0, `(.L_x_35) ;  /* 0x0000000100047547 */ /* 0x000fea000b800000 */
[----:B------:R-:W-:Y:S05]  /*1da0*/  BPT.TRAP 0x1 ;  /* 0x000000040000795c */ /* 0x000fea0000300000 */
.L_x_35:
[----:B------:R-:W-:Y:S04]  /*1db0*/  BSSY.RECONVERGENT B0, `(.L_x_36) ;  /* 0x0000003000007945 */ /* 0x000fe80003800200 */
[----:B------:R-:W-:Y:S05]  /*1dc0*/  @P2 BRA `(.L_x_37) ;  /* 0x0000000000042947 */ /* 0x000fea0003800000 */
[----:B------:R-:W-:Y:S05]  /*1dd0*/  BPT.TRAP 0x1 ;  /* 0x000000040000795c */ /* 0x000fea0000300000 */
.L_x_37:
[----:B------:R-:W-:Y:S05]  /*1de0*/  BSYNC.RECONVERGENT B0 ;  /* 0x0000000000007941 */ /* 0x000fea0003800200 */
.L_x_36:
[----:B------:R-:W-:Y:S02]  /*1df0*/  UIADD3 UR5, UPT, UPT, UR4, 0x1, URZ ;  /* 0x0000000104057890 */ /* 0x000fe4000fffe0ff */
[----:B------:R-:W-:Y:S02]  /*1e00*/  UIADD3 UR14, UP1, UPT, UR26, 0x80, URZ ;  /* 0x000000801a0e7890 */ /* 0x000fe4000ff3e0ff */
[----:B------:R-:W-:Y:S02]  /*1e10*/  UISETP.NE.AND UP0, UPT, UR5, 0x3, UPT ;  /* 0x000000030500788c */ /* 0x000fe4000bf05270 */
[----:B------:R-:W-:Y:S02]  /*1e20*/  USHF.L.U32 UR18, UR13, 0x5, URZ ;  /* 0x000000050d127899 */ /* 0x000fe400080006ff */
[----:B------:R-:W-:Y:S02]  /*1e30*/  USEL UR8, URZ, 0x1, UP0 ;  /* 0x00000001ff087887 */ /* 0x000fe40008000000 */
[----:B------:R-:W-:-:S02]  /*1e40*/  USEL UR5, UR5, URZ, UP0 ;  /* 0x000000ff05057287 */ /* 0x000fc40008000000 */
[----:B------:R-:W-:Y:S02]  /*1e50*/  UIADD3 UR22, UP0, UPT, UR26, 0x180, URZ ;  /* 0x000001801a167890 */ /* 0x000fe4000ff1e0ff */
[----:B------:R-:W-:Y:S01]  /*1e60*/  LOP3.LUT R12, R12, UR8, RZ, 0x3c, !PT ;  /* 0x000000080c0c7c12 */ /* 0x000fe2000f8e3cff */
[----:B------:R-:W-:Y:S02]  /*1e70*/  ULEA UR6, UR5, UR7, 0x3 ;  /* 0x0000000705067291 */ /* 0x000fe4000f8e18ff */
[----:B------:R-:W-:Y:S01]  /*1e80*/  ULEA UR8, UR4, UR7, 0xf ;  /* 0x0000000704087291 */ /* 0x000fe2000f8e78ff */
[----:B-1----:R-:W-:Y:S01]  /*1e90*/  SHF.L.U32 R0, R12, 0x1f, RZ ;  /* 0x0000001f0c007819 */ /* 0x002fe200000006ff */
[----:B------:R-:W-:Y:S02]  /*1ea0*/  ULEA UR16, UR4, UR29, 0xe ;  /* 0x0000001d04107291 */ /* 0x000fe4000f8e70ff */
[----:B------:R-:W-:Y:S02]  /*1eb0*/  UIADD3.X UR15, UPT, UPT, URZ, UR27, URZ, UP1, !UPT ;  /* 0x0000001bff0f7290 */ /* 0x000fe40008ffe4ff */
[----:B------:R-:W-:Y:S01]  /*1ec0*/  UIADD3 UR8, UPT, UPT, UR8, 0x1c800, URZ ;  /* 0x0001c80008087890 */ /* 0x000fe2000fffe0ff */
[----:B------:R3:W4:Y:S01]  /*1ed0*/  SYNCS.PHASECHK.TRANS64.TRYWAIT P0, [UR6+0x18], R0 ;  /* 0x00001800ff0075a7 */ /* 0x0007220008001106 */
[----:B------:R-:W-:Y:S01]  /*1ee0*/  UIADD3.X UR23, UPT, UPT, URZ, UR27, URZ, UP0, !UPT ;  /* 0x0000001bff177290 */ /* 0x000fe200087fe4ff */
[----:B------:R-:W-:Y:S01]  /*1ef0*/  UMOV UR6, 0x30000 ;  /* 0x0003000000067882 */ /* 0x000fe20000000000 */
[----:B------:R-:W-:Y:S01]  /*1f00*/  UMOV UR30, 0x0 ;  /* 0x00000000001e7882 */ /* 0x000fe20000000000 */
[----:B------:R-:W-:Y:S01]  /*1f10*/  UMOV UR31, 0x10000000 ;  /* 0x10000000001f7882 */ /* 0x000fe20000000000 */
[----:B------:R-:W-:Y:S01]  /*1f20*/  UMOV UR19, UR35 ;  /* 0x0000002300137c82 */ /* 0x000fe20008000000 */
[----:B------:R-:W-:Y:S01]  /*1f30*/  UMOV UR20, UR36 ;  /* 0x0000002400147c82 */ /* 0x000fe20008000000 */
[----:B------:R-:W-:Y:S01]  /*1f40*/  UMOV UR12, UR36 ;  /* 0x00000024000c7c82 */ /* 0x000fe20008000000 */
[----:B------:R-:W-:Y:S01]  /*1f50*/  UMOV UR9, UR17 ;  /* 0x0000001100097c82 */ /* 0x000fe20008000000 */
[----:B------:R-:W-:Y:S01]  /*1f60*/  UMOV UR10, UR18 ;  /* 0x00000012000a7c82 */ /* 0x000fe20008000000 */
[----:B------:R3:W-:Y:S01]  /*1f70*/  UTMALDG.3D.MULTICAST [UR16], [UR14], UR6, desc[UR30] ;  /* 0x00001e100e0073b4 */ /* 0x0007e20008011806 */
[----:B------:R-:W-:Y:S01]  /*1f80*/  UIADD3 UR13, UPT, UPT, UR13, 0x1, URZ ;  /* 0x000000010d0d7890 */ /* 0x000fe2000fffe0ff */
[----:B------:R-:W-:-:S03]  /*1f90*/  UMOV UR4, UR5 ;  /* 0x0000000500047c82 */ /* 0x000fc60008000000 */
[----:B------:R-:W-:Y:S01]  /*1fa0*/  UISETP.NE.AND UP0, UPT, UR13, UR25, UPT ;  /* 0x000000190d00728c */ /* 0x000fe2000bf05270 */
[----:B------:R3:W-:Y:S08]  /*1fb0*/  UTMALDG.3D [UR8], [UR22], desc[UR30] ;  /* 0x00001e08160075b4 */ /* 0x0007f00008011000 */
[----:B---3--:R-:W-:Y:S05]  /*1fc0*/  BRA.U UP0, `(.L_x_38) ;  /* 0xfffffffd004c7547 */ /* 0x008fea000b83ffff */
.L_x_32:
[C---:B------:R-:W-:Y:S01]  /*1fd0*/  LEA R3, R11.reuse, UR7, 0x3 ;  /* 0x000000070b037c11 */ /* 0x040fe2000f8e18ff */
[----:B------:R-:W-:Y:S01]  /*1fe0*/  NOP ;  /* 0x0000000000007918 */ /* 0x000fe20000000000 */
[----:B-1----:R-:W-:Y:S02]  /*1ff0*/  SHF.L.U32 R0, R10, 0x1f, RZ ;  /* 0x0000001f0a007819 */ /* 0x002fe400000006ff */
[----:B------:R-:W-:Y:S02]  /*2000*/  LEA R4, R11, UR7, 0x4 ;  /* 0x000000070b047c11 */ /* 0x000fe4000f8e20ff */
[----:B--2-4-:R-:W1:Y:S02]  /*2010*/  SYNCS.PHASECHK.TRANS64.TRYWAIT P0, [R3+URZ+0x80], R0 ;  /* 0x00008000030075a7 */ /* 0x014e6400080011ff */
[----:B-1----:R-:W-:Y:S05]  /*2020*/  @!P0 BRA `(.L_x_39) ;  /* 0x000000b800cc8947 */ /* 0x002fea0003800000 */
.L_x_174:
[----:B------:R-:W2:Y:S01]  /*2030*/  LDS.128 R4, [R4+0xf0] ;  /* 0x0000f00004047984 */ /* 0x000ea20000000c00 */
[----:B------:R-:W-:Y:S01]  /*2040*/  UISETP.GE.AND UP0, UPT, UR45, 0x1, UPT ;  /* 0x000000012d00788c */ /* 0x000fe2000bf06270 */
[----:B------:R-:W-:Y:S01]  /*2050*/  @!PT LDS RZ, [RZ] ;  /* 0x00000000fffff984 */ /* 0x000fe20000000800 */
[----:B------:R-:W-:Y:S01]  /*2060*/  @!PT LDS RZ, [RZ] ;  /* 0x00000000fffff984 */ /* 0x000fe20000000800 */
[----:B------:R-:W-:Y:S01]  /*2070*/  @!PT LDS RZ, [RZ] ;  /* 0x00000000fffff984 */ /* 0x000fe20000000800 */
[----:B------:R-:W-:Y:S01]  /*2080*/  @!PT LDS RZ, [RZ] ;  /* 0x00000000fffff984 */ /* 0x000fe20000000800 */
[----:B------:R3:W-:Y:S06]  /*2090*/  MEMBAR.ALL.CTA ;  /* 0x0000000000007992 */ /* 0x0007ec0000008000 */
[----:B---3--:R-:W3:Y:S01]  /*20a0*/  FENCE.VIEW.ASYNC.S ;  /* 0x00000000000073c6 */ /* 0x008ee20000000000 */
[----:B--2---:R-:W-:-:S13]  /*20b0*/  LOP3.LUT P0, RZ, R6, 0x1, RZ, 0xc0, !PT ;  /* 0x0000000106ff7812 */ /* 0x004fda000780c0ff */
[----:B---3--:R-:W-:Y:S01]  /*20c0*/  VOTEU.ANY UP1, P0 ;  /* 0x0000000000ff7886 */ /* 0x008fe20000020100 */
[----:B------:R-:W-:-:S13]  /*20d0*/  PLOP3.LUT P0, PT, PT, PT, UP1, 0x80, 0x8 ;  /* 0x000000000008781c */ /* 0x000fda0003f0f018 */
[----:B-1----:R-:W-:Y:S02]  /*20e0*/  @P0 LOP3.LUT R0, R5, 0xffff, RZ, 0xc0, !PT ;  /* 0x0000ffff05000812 */ /* 0x002fe400078ec0ff */
[----:B------:R-:W-:Y:S02]  /*20f0*/  @P0 MOV R2, R4 ;  /* 0x0000000400020202 */ /* 0x000fe40000000f00 */
[----:B------:R-:W-:Y:S01]  /*2100*/  @P0 R2UR UR6, R0 ;  /* 0x00000000000602ca */ /* 0x000fe200000e0000 */
[----:B------:R-:W-:Y:S01]  /*2110*/  VIADD R0, R3, 0x90 ;  /* 0x0000009003007836 */ /* 0x000fe20000000000 */
[----:B------:R-:W-:Y:S02]  /*2120*/  @P0 SHF.R.U32.HI R4, RZ, 0x10, R5 ;  /* 0x00000010ff040819 */ /* 0x000fe40000011605 */
[----:B------:R-:W-:Y:S02]  /*2130*/  @P0 R2UR UR8, R2 ;  /* 0x00000000020802ca */ /* 0x000fe400000e0000 */
[----:B------:R-:W-:-:S02]  /*2140*/  PRMT R0, RZ, 0x654, R0 ;  /* 0x00000654ff007816 */ /* 0x000fc40000000000 */
[----:B------:R-:W-:Y:S02]  /*2150*/  @P0 R2UR UR4, R4 ;  /* 0x00000000040402ca */ /* 0x000fe400000e0000 */
[----:B------:R1:W-:Y:S03]  /*2160*/  SYNCS.ARRIVE.TRANS64.RED.A1T0 RZ, [R0+URZ], RZ ;  /* 0x000000ff00ff79a7 */ /* 0x0003e600081004ff */
[----:B------:R-:W-:-:S04]  /*2170*/  @UP1 UMOV UR37, UR6 ;  /* 0x0000000600251c82 */ /* 0x000fc80008000000 */
[----:B------:R-:W-:-:S04]  /*2180*/  @UP1 UMOV UR38, UR8 ;  /* 0x0000000800261c82 */ /* 0x000fc80008000000 */
[----:B------:R-:W-:Y:S01]  /*2190*/  @UP1 UMOV UR36, UR4 ;  /* 0x0000000400241c82 */ /* 0x000fe20008000000 */
[----:B------:R-:W-:Y:S05]  /*21a0*/  BRA.U !UP0, `(.L_x_40) ;  /* 0x0000000108d47547 */ /* 0x000fea000b800000 */
[----:B------:R-:W2:Y:S01]  /*21b0*/  LDCU.128 UR12, c[0x0][0xb10] ;  /* 0x00016200ff0c77ac */ /* 0x000ea20008000c00 */
[----:B------:R-:W3:Y:S01]  /*21c0*/  LDCU UR25, c[0x0][0xb20] ;  /* 0x00016400ff1977ac */ /* 0x000ee20008000800 */
[----:B------:R-:W4:Y:S01]  /*21d0*/  LDCU UR20, c[0x0][0xb0c] ;  /* 0x00016180ff1477ac */ /* 0x000f220008000800 */
[----:B------:R-:W1:Y:S01]  /*21e0*/  LDCU.64 UR10, c[0x0][0xb28] ;  /* 0x00016500ff0a77ac */ /* 0x000e620008000a00 */
[----:B------:R-:W-:Y:S02]  /*21f0*/  UISETP.NE.AND UP3, UPT, UR45, 0x1, UPT ;  /* 0x000000012d00788c */ /* 0x000fe4000bf65270 */
[----:B--2---:R-:W-:Y:S02]  /*2200*/  UIMAD.WIDE.U32 UR16, UR39, UR15, URZ ;  /* 0x0000000f271072a5 */ /* 0x004fe4000f8e00ff */
[----:B------:R-:W-:Y:S02]  /*2210*/  UIMAD.WIDE.U32 UR8, UR40, UR12, URZ ;  /* 0x0000000c280872a5 */ /* 0x000fe4000f8e00ff */
[----:B------:R-:W-:-:S02]  /*2220*/  UISETP.NE.AND UP0, UPT, UR14, 0x1, UPT ;  /* 0x000000010e00788c */ /* 0x000fc4000bf05270 */
[----:B------:R-:W-:Y:S01]  /*2230*/  UIMAD.WIDE.U32 UR22, UR37, UR15, URZ ;  /* 0x0000000f251672a5 */ /* 0x000fe2000f8e00ff */
[----:B------:R-:W-:Y:S02]  /*2240*/  UMOV UR16, UR17 ;  /* 0x0000001100107c82 */ /* 0x000fe40008000000 */
[----:B------:R-:W-:Y:S01]  /*2250*/  UMOV UR8, UR9 ;  /* 0x0000000900087c82 */ /* 0x000fe20008000000 */
[----:B---3--:R-:W-:Y:S02]  /*2260*/  USHF.R.U32.HI UR16, URZ, UR25, UR16 ;  /* 0x00000019ff107299 */ /* 0x008fe40008011610 */
[----:B----4-:R-:W-:Y:S02]  /*2270*/  UISETP.NE.AND UP2, UPT, UR20, 0x1, UPT ;  /* 0x000000011400788c */ /* 0x010fe4000bf45270 */
[----:B------:R-:W-:Y:S02]  /*2280*/  USHF.R.U32.HI UR8, URZ, UR13, UR8 ;  /* 0x0000000dff087299 */ /* 0x000fe40008011608 */
[----:B------:R-:W-:-:S02]  /*2290*/  USEL UR6, UR39, UR16, !UP0 ;  /* 0x0000001027067287 */ /* 0x000fc4000c000000 */
[----:B------:R-:W-:Y:S02]  /*22a0*/  USEL UR8, UR40, UR8, !UP2 ;  /* 0x0000000828087287 */ /* 0x000fe4000d000000 */
[----:B-1----:R-:W-:Y:S01]  /*22b0*/  UIMAD.WIDE.U32 UR16, UR6, UR10, URZ ;  /* 0x0000000a061072a5 */ /* 0x002fe2000f8e00ff */
[----:B------:R-:W-:Y:S01]  /*22c0*/  UMOV UR4, UR23 ;  /* 0x0000001700047c82 */ /* 0x000fe20008000000 */
[----:B------:R-:W-:Y:S02]  /*22d0*/  UIMAD.WIDE.U32 UR18, UR38, UR12, URZ ;  /* 0x0000000c261272a5 */ /* 0x000fe4000f8e00ff */
[----:B------:R-:W-:-:S03]  /*22e0*/  UIMAD.WIDE.U32 UR22, UR8, UR10, URZ ;  /* 0x0000000a081672a5 */ /* 0x000fc6000f8e00ff */
[----:B------:R-:W-:Y:S01]  /*22f0*/  UMOV UR16, UR17 ;  /* 0x0000001100107c82 */ /* 0x000fe20008000000 */
[----:B------:R-:W-:Y:S02]  /*2300*/  USHF.R.U32.HI UR4, URZ, UR25, UR4 ;  /* 0x00000019ff047299 */ /* 0x000fe40008011604 */
[----:B------:R-:W-:Y:S01]  /*2310*/  @UP3 USHF.R.U32.HI UR6, URZ, UR11, UR16 ;  /* 0x0000000bff063299 */ /* 0x000fe20008011610 */
[----:B------:R-:W-:Y:S01]  /*2320*/  UMOV UR18, UR19 ;  /* 0x0000001300127c82 */ /* 0x000fe20008000000 */
[----:B------:R-:W-:Y:S01]  /*2330*/  UMOV UR22, UR23 ;  /* 0x0000001700167c82 */ /* 0x000fe20008000000 */
[----:B------:R-:W-:Y:S02]  /*2340*/  USHF.R.U32.HI UR13, URZ, UR13, UR18 ;  /* 0x0000000dff0d7299 */ /* 0x000fe40008011612 */
[----:B------:R-:W-:Y:S02]  /*2350*/  USEL UR4, UR37, UR4, !UP0 ;  /* 0x0000000425047287 */ /* 0x000fe4000c000000 */
[----:B------:R-:W-:-:S02]  /*2360*/  @UP3 USHF.R.U32.HI UR8, URZ, UR11, UR22 ;  /* 0x0000000bff083299 */ /* 0x000fc40008011616 */
[----:B------:R-:W-:Y:S02]  /*2370*/  UIMAD UR9, UR45, UR6, URZ ;  /* 0x000000062d0972a4 */ /* 0x000fe4000f8e02ff */
[----:B------:R-:W-:Y:S02]  /*2380*/  USEL UR6, UR38, UR13, !UP2 ;  /* 0x0000000d26067287 */ /* 0x000fe4000d000000 */
[----:B------:R-:W-:Y:S02]  /*2390*/  UIMAD UR12, UR45, UR8, URZ ;  /* 0x000000082d0c72a4 */ /* 0x000fe4000f8e02ff */
[----:B------:R-:W-:Y:S02]  /*23a0*/  UISETP.GE.AND UP0, UPT, UR4, UR9, UPT ;  /* 0x000000090400728c */ /* 0x000fe4000bf06270 */
[----:B------:R-:W-:Y:S02]  /*23b0*/  UIMAD.WIDE.U32 UR16, UR4, UR10, URZ ;  /* 0x0000000a041072a5 */ /* 0x000fe4000f8e00ff */
[----:B------:R-:W-:-:S02]  /*23c0*/  UISETP.GE.OR UP0, UPT, UR6, UR12, UP0 ;  /* 0x0000000c0600728c */ /* 0x000fc40008706670 */
        /* <DEDUP_REMOVED lines=19> */
.L_x_40:
[----:B------:R-:W2:Y:S02]  /*2500*/  LDCU UR4, c[0x0][0xb30] ;  /* 0x00016600ff0477ac */ /* 0x000ea40008000800 */
[----:B--2---:R-:W-:-:S09]  /*2510*/  UISETP.NE.AND UP0, UPT, UR4, 0x1, UPT ;  /* 0x000000010400788c */ /* 0x004fd2000bf05270 */
[----:B------:R-:W-:Y:S05]  /*2520*/  BRA.U UP0, `(.L_x_41) ;  /* 0x0000000100447547 */ /* 0x000fea000b800000 */
[----:B------:R-:W2:Y:S01]  /*2530*/  LDCU.128 UR12, c[0x0][0xb10] ;  /* 0x00016200ff0c77ac */ /* 0x000ea20008000c00 */
[----:B------:R-:W3:Y:S01]  /*2540*/  LDCU UR16, c[0x0][0xb0c] ;  /* 0x00016180ff1077ac */ /* 0x000ee20008000800 */
[----:B------:R-:W4:Y:S01]  /*2550*/  LDCU UR17, c[0x0][0xb20] ;  /* 0x00016400ff1177ac */ /* 0x000f220008000800 */
[----:B--2---:R-:W-:Y:S02]  /*2560*/  UIMAD.WIDE.U32 UR10, UR38, UR12, URZ ;  /* 0x0000000c260a72a5 */ /* 0x004fe4000f8e00ff */
[----:B------:R-:W-:Y:S02]  /*2570*/  UIMAD.WIDE.U32 UR8, UR37, UR15, URZ ;  /* 0x0000000f250872a5 */ /* 0x000fe4000f8e00ff */
[----:B---3--:R-:W-:Y:S02]  /*2580*/  UISETP.NE.AND UP2, UPT, UR16, 0x1, UPT ;  /* 0x000000011000788c */ /* 0x008fe4000bf45270 */
[----:B------:R-:W-:Y:S01]  /*2590*/  UISETP.NE.AND UP0, UPT, UR14, 0x1, UPT ;  /* 0x000000010e00788c */ /* 0x000fe2000bf05270 */
[----:B------:R-:W-:-:S02]  /*25a0*/  UMOV UR6, UR11 ;  /* 0x0000000b00067c82 */ /* 0x000fc40008000000 */
[----:B------:R-:W-:Y:S01]  /*25b0*/  UMOV UR4, UR9 ;  /* 0x0000000900047c82 */ /* 0x000fe20008000000 */
[----:B------:R-:W-:Y:S02]  /*25c0*/  USHF.R.U32.HI UR6, URZ, UR13, UR6 ;  /* 0x0000000dff067299 */ /* 0x000fe40008011606 */
[----:B----4-:R-:W-:Y:S02]  /*25d0*/  USHF.R.U32.HI UR4, URZ, UR17, UR4 ;  /* 0x00000011ff047299 */ /* 0x010fe40008011604 */
[----:B------:R-:W-:Y:S02]  /*25e0*/  USEL UR6, UR38, UR6, !UP2 ;  /* 0x0000000626067287 */ /* 0x000fe4000d000000 */
[----:B------:R-:W-:-:S04]  /*25f0*/  USEL UR4, UR37, UR4, !UP0 ;  /* 0x0000000425047287 */ /* 0x000fc8000c000000 */
[----:B------:R-:W-:Y:S02]  /*2600*/  UIADD3 UR8, UPT, UPT, UR6, -UR4, URZ ;  /* 0x8000000406087290 */ /* 0x000fe4000fffe0ff */
[----:B------:R-:W-:Y:S02]  /*2610*/  UIADD3 UR4, UPT, UPT, -UR6, UR4, URZ ;  /* 0x0000000406047290 */ /* 0x000fe4000fffe1ff */
[----:B------:R-:W-:Y:S02]  /*2620*/  UIMAD UR37, UR8, UR14, UR37 ;  /* 0x0000000e082572a4 */ /* 0x000fe4000f8e0225 */
[----:B------:R-:W-:-:S12]  /*2630*/  UIMAD UR38, UR4, UR16, UR38 ;  /* 0x00000010042672a4 */ /* 0x000fd8000f8e0226 */
.L_x_41:
[----:B------:R-:W-:Y:S01]  /*2640*/  VIADD R11, R11, 0x1 ;  /* 0x000000010b0b7836 */ /* 0x000fe20000000000 */
[----:B------:R-:W-:Y:S02]  /*2650*/  R2UR UR6, R89 ;  /* 0x00000000590672ca */ /* 0x000fe400000e0000 */
[----:B------:R-:W-:Y:S02]  /*2660*/  R2UR UR4, R88 ;  /* 0x00000000580472ca */ /* 0x000fe400000e0000 */
[C---:B------:R-:W-:Y:S02]  /*2670*/  ISETP.NE.AND P0, PT, R11.reuse, 0x2, PT ;  /* 0x000000020b00780c */ /* 0x040fe40003f05270 */
[----:B------:R-:W-:Y:S02]  /*2680*/  PLOP3.LUT P1, PT, PT, PT, PT, 0x80, 0x8 ;  /* 0x000000000008781c */ /* 0x000fe40003f2f070 */
[----:B-1----:R-:W-:Y:S02]  /*2690*/  SEL R0, RZ, 0x1, P0 ;  /* 0x00000001ff007807 */ /* 0x002fe40000000000 */
[----:B------:R-:W-:-:S02]  /*26a0*/  SEL R11, R11, RZ, P0 ;  /* 0x000000ff0b0b7207 */ /* 0x000fc40000000000 */
[----:B------:R-:W-:Y:S01]  /*26b0*/  LOP3.LUT R10, R10, R0, RZ, 0x3c, !PT ;  /* 0x000000000a0a7212 */ /* 0x000fe200078e3cff */
[----:B------:R-:W-:Y:S02]  /*26c0*/  UIADD3 UR16, UPT, UPT, UR38, UR6, URZ ;  /* 0x0000000626107290 */ /* 0x000fe4000fffe0ff */
[----:B------:R-:W-:Y:S01]  /*26d0*/  UIADD3 UR20, UPT, UPT, UR37, UR4, URZ ;  /* 0x0000000425147290 */ /* 0x000fe2000fffe0ff */
[----:B------:R-:W-:Y:S11]  /*26e0*/  BRA.U UP1, `(.L_x_42) ;  /* 0xfffffff101507547 */ /* 0x000ff6000b83ffff */
[----:B------:R-:W-:Y:S01]  /*26f0*/  UIADD3 UR7, UPT, UPT, UR7, 0x18, URZ ;  /* 0x0000001807077890 */ /* 0x000fe2000fffe0ff */
[----:B------:R-:W-:-:S03]  /*2700*/  SHF.L.U32 R2, R12, 0x1f, RZ ;  /* 0x0000001f0c027819 */ /* 0x000fc600000006ff */
[----:B------:R-:W-:-:S09]  /*2710*/  ULEA UR4, UR5, UR7, 0x3 ;  /* 0x0000000705047291 */ /* 0x000fd2000f8e18ff */
[----:B------:R-:W1:Y:S02]  /*2720*/  SYNCS.PHASECHK.TRANS64.TRYWAIT P0, [UR4], R2 ;  /* 0x00000002ff0075a7 */ /* 0x000e640008001104 */
[----:B-1----:R-:W-:Y:S05]  /*2730*/  @!P0 BRA `(.L_x_43) ;  /* 0x000000b4001c8947 */ /* 0x002fea0003800000 */
.L_x_176:
[----:B------:R-:W-:-:S04]  /*2740*/  UIADD3 UR4, UPT, UPT, UR5, 0x1, URZ ;  /* 0x0000000105047890 */ /* 0x000fc8000fffe0ff */
[----:B------:R-:W-:-:S04]  /*2750*/  UISETP.NE.AND UP0, UPT, UR4, 0x3, UPT ;  /* 0x000000030400788c */ /* 0x000fc8000bf05270 */
[----:B------:R-:W-:Y:S02]  /*2760*/  USEL UR6, URZ, 0x1, UP0 ;  /* 0x00000001ff067887 */ /* 0x000fe40008000000 */
[----:B------:R-:W-:-:S04]  /*2770*/  USEL UR4, UR4, URZ, UP0 ;  /* 0x000000ff04047287 */ /* 0x000fc80008000000 */
[----:B------:R-:W-:Y:S01]  /*2780*/  ULEA UR5, UR4, UR7, 0x3 ;  /* 0x0000000704057291 */ /* 0x000fe2000f8e18ff */
[----:B------:R-:W-:-:S04]  /*2790*/  LOP3.LUT R12, R12, UR6, RZ, 0x3c, !PT ;  /* 0x000000060c0c7c12 */ /* 0x000fc8000f8e3cff */
[----:B-1----:R-:W-:-:S04]  /*27a0*/  SHF.L.U32 R2, R12, 0x1f, RZ ;  /* 0x0000001f0c027819 */ /* 0x002fc800000006ff */
[----:B------:R-:W1:Y:S02]  /*27b0*/  SYNCS.PHASECHK.TRANS64.TRYWAIT P0, [UR5], R2 ;  /* 0x00000002ff0075a7 */ /* 0x000e640008001105 */
[----:B-1----:R-:W-:Y:S05]  /*27c0*/  @!P0 BRA `(.L_x_44) ;  /* 0x000000b400108947 */ /* 0x002fea0003800000 */
.L_x_178:
[----:B------:R-:W-:-:S04]  /*27d0*/  UIADD3 UR4, UPT, UPT, UR4, 0x1, URZ ;  /* 0x0000000104047890 */ /* 0x000fc8000fffe0ff */
[----:B------:R-:W-:-:S04]  /*27e0*/  UISETP.NE.AND UP0, UPT, UR4, 0x3, UPT ;  /* 0x000000030400788c */ /* 0x000fc8000bf05270 */
[----:B------:R-:W-:Y:S02]  /*27f0*/  USEL UR5, URZ, 0x1, UP0 ;  /* 0x00000001ff057887 */ /* 0x000fe40008000000 */
[----:B------:R-:W-:-:S04]  /*2800*/  USEL UR4, UR4, URZ, UP0 ;  /* 0x000000ff04047287 */ /* 0x000fc80008000000 */
[----:B------:R-:W-:Y:S01]  /*2810*/  ULEA UR4, UR4, UR7, 0x3 ;  /* 0x0000000704047291 */ /* 0x000fe2000f8e18ff */
[----:B-1----:R-:W-:-:S04]  /*2820*/  LOP3.LUT R2, R12, UR5, RZ, 0x3c, !PT ;  /* 0x000000050c027c12 */ /* 0x002fc8000f8e3cff */
[----:B------:R-:W-:Y:S01]  /*2830*/  SHF.L.U32 R2, R2, 0x1f, RZ ;  /* 0x0000001f02027819 */ /* 0x000fe200000006ff */
[----:B------:R-:W-:-:S07]  /*2840*/  IMAD.U32 R0, RZ, RZ, UR4 ;  /* 0x00000004ff007e24 */ /* 0x000fce000f8e00ff */
.L_x_45:
[----:B-1----:R1:W2:Y:S02]  /*2850*/  SYNCS.PHASECHK.TRANS64.TRYWAIT P0, [R0+URZ], R2 ;  /* 0x00000002000075a7 */ /* 0x0022a400080011ff */
[----:B--2---:R-:W-:Y:S05]  /*2860*/  @!P0 NANOSLEEP.SYNCS 0x989680 ;  /* 0x009896800000895d */ /* 0x004fea0003900000 */
[----:B------:R-:W2:Y:S02]  /*2870*/  @!P0 SYNCS.PHASECHK.TRANS64 P0, [R0+URZ], R2 ;  /* 0x00000002000085a7 */ /* 0x000ea400080010ff */
[----:B--2---:R-:W-:Y:S05]  /*2880*/  @P0 EXIT ;  /* 0x000000000000094d */ /* 0x004fea0003800000 */
[----:B------:R-:W-:Y:S05]  /*2890*/  BRA `(.L_x_45) ;  /* 0xfffffffc00ec7947 */ /* 0x000fea000383ffff */
.L_x_22:
[----:B------:R-:W1:Y:S02]  /*28a0*/  S2UR UR4, SR_CgaCtaId ;  /* 0x00000000000479c3 */ /* 0x000e640000008800 */
[----:B-1----:R-:W-:-:S04]  /*28b0*/  UISETP.NE.AND UP0, UPT, UR4, URZ, UPT ;  /* 0x000000ff0400728c */ /* 0x002fc8000bf05270 */
[----:B------:R-:W-:-:S09]  /*28c0*/  UISETP.NE.OR UP0, UPT, UR17, 0x1, UP0 ;  /* 0x000000011100788c */ /* 0x000fd20008705670 */
[----:B------:R-:W-:Y:S05]  /*28d0*/  BRA.U UP0, `(.L_x_46) ;  /* 0x00000005004c7547 */ /* 0x000fea000b800000 */
[----:B------:R-:W1:Y:S01]  /*28e0*/  S2UR UR5, SR_CgaCtaId ;  /* 0x00000000000579c3 */ /* 0x000e620000008800 */
[----:B------:R-:W-:Y:S01]  /*28f0*/  UMOV UR4, 0x400 ;  /* 0x0000040000047882 */ /* 0x000fe20000000000 */
[----:B------:R-:W-:Y:S01]  /*2900*/  ISETP.GE.U32.AND P2, PT, R0, 0x2, PT ;  /* 0x000000020000780c */ /* 0x000fe20003f46070 */
[----:B------:R-:W-:Y:S01]  /*2910*/  IMAD.MOV.U32 R12, RZ, RZ, 0x1 ;  /* 0x00000001ff0c7424 */ /* 0x000fe200078e00ff */
[----:B------:R-:W-:Y:S02]  /*2920*/  CS2R R10, SRZ ;  /* 0x00000000000a7805 */ /* 0x000fe4000001ff00 */
[----:B------:R-:W-:Y:S01]  /*2930*/  CS2R R8, SRZ ;  /* 0x0000000000087805 */ /* 0x000fe2000001ff00 */
[----:B-1----:R-:W-:-:S03]  /*2940*/  ULEA UR6, UR5, UR4, 0x18 ;  /* 0x0000000405067291 */ /* 0x002fc6000f8ec0ff */
[----:B------:R-:W-:-:S09]  /*2950*/  UMOV UR5, URZ ;  /* 0x000000ff00057c82 */ /* 0x000fd20008000000 */
.L_x_50:
[----:B------:R-:W-:Y:S02]  /*2960*/  LEA R2, R8, UR6, 0x3 ;  /* 0x0000000608027c11 */ /* 0x000fe4000f8e18ff */
[----:B------:R-:W-:-:S03]  /*2970*/  SHF.L.U32 R4, R9, 0x1f, RZ ;  /* 0x0000001f09047819 */ /* 0x000fc600000006ff */
[----:B------:R-:W-:Y:S01]  /*2980*/  VIADD R5, R2, 0xd0 ;  /* 0x000000d002057836 */ /* 0x000fe20000000000 */
[----:B------:R-:W1:Y:S02]  /*2990*/  SYNCS.PHASECHK.TRANS64.TRYWAIT P0, [R2+URZ+0xc0], R4 ;  /* 0x0000c004020075a7 */ /* 0x000e6400080011ff */
[----:B-1----:R-:W-:Y:S05]  /*29a0*/  @!P0 BRA `(.L_x_47) ;  /* 0x000000b000b08947 */ /* 0x002fea0003800000 */
.L_x_179:
[----:B------:R-:W-:Y:S01]  /*29b0*/  ULEA UR4, UR5, UR6, 0x3 ;  /* 0x0000000605047291 */ /* 0x000fe2000f8e18ff */
[----:B-1----:R-:W-:Y:S01]  /*29c0*/  PRMT R2, RZ, 0x654, R5 ;  /* 0x00000654ff027816 */ /* 0x002fe20000000005 */
[----:B------:R-:W-:Y:S01]  /*29d0*/  @!P2 IMAD.MOV.U32 R4, RZ, RZ, 0x10 ;  /* 0x00000010ff04a424 */ /* 0x000fe200078e00ff */
[----:B------:R-:W-:Y:S01]  /*29e0*/  SHF.L.U32 R5, R12, 0x1f, RZ ;  /* 0x0000001f0c057819 */ /* 0x000fe200000006ff */
[----:B------:R-:W-:Y:S01]  /*29f0*/  UIADD3 UR7, UPT, UPT, UR4, 0x80, URZ ;  /* 0x0000008004077890 */ /* 0x000fe2000fffe0ff */
[----:B------:R1:W-:Y:S05]  /*2a00*/  SYNCS.ARRIVE.TRANS64.RED.A1T0 RZ, [R2+URZ], RZ ;  /* 0x000000ff02ff79a7 */ /* 0x0003ea00081004ff */
[----:B------:R-:W-:Y:S01]  /*2a10*/  IMAD.U32 R6, RZ, RZ, UR7 ;  /* 0x00000007ff067e24 */ /* 0x000fe2000f8e00ff */
[----:B------:R-:W2:Y:S04]  /*2a20*/  SYNCS.PHASECHK.TRANS64.TRYWAIT P0, [UR4+0x90], R5 ;  /* 0x00009005ff0075a7 */ /* 0x000ea80008001104 */
[----:B------:R-:W-:Y:S01]  /*2a30*/  PRMT R6, R0, 0x654, R6 ;  /* 0x0000065400067816 */ /* 0x000fe20000000006 */
[----:B-12---:R-:W-:Y:S06]  /*2a40*/  @!P0 BRA `(.L_x_48) ;  /* 0x000000b0009c8947 */ /* 0x006fec0003800000 */
.L_x_181:
[----:B------:R-:W-:Y:S01]  /*2a50*/  ULEA UR8, UR5, UR6, 0x4 ;  /* 0x0000000605087291 */ /* 0x000fe2000f8e20ff */
[----:B------:R-:W-:Y:S01]  /*2a60*/  SEL R3, R6, R3, !P2 ;  /* 0x0000000306037207 */ /* 0x000fe20005000000 */
[----:B------:R-:W-:Y:S01]  /*2a70*/  UIADD3 UR9, UPT, UPT, UR4, 0x80, URZ ;  /* 0x0000008004097890 */ /* 0x000fe2000fffe0ff */
[----:B-1----:R-:W-:Y:S01]  /*2a80*/  LEA R2, R11, UR6, 0x3 ;  /* 0x000000060b027c11 */ /* 0x002fe2000f8e18ff */
[----:B------:R-:W-:Y:S01]  /*2a90*/  UIADD3 UR8, UPT, UPT, UR8, 0xf0, URZ ;  /* 0x000000f008087890 */ /* 0x000fe2000fffe0ff */
[----:B------:R1:W-:Y:S01]  /*2aa0*/  @!P2 SYNCS.ARRIVE.TRANS64.RED RZ, [R3+URZ], R4 ;  /* 0x0000000403ffa9a7 */ /* 0x0003e200080004ff */
[----:B------:R-:W-:Y:S01]  /*2ab0*/  UIADD3 UR4, UPT, UPT, UR5, 0x1, URZ ;  /* 0x0000000105047890 */ /* 0x000fe2000fffe0ff */
[----:B------:R-:W-:-:S03]  /*2ac0*/  VIADD R8, R8, 0x1 ;  /* 0x0000000108087836 */ /* 0x000fc60000000000 */
[----:B------:R-:W-:Y:S02]  /*2ad0*/  UISETP.NE.AND UP0, UPT, UR4, 0x2, UPT ;  /* 0x000000020400788c */ /* 0x000fe4000bf05270 */
[----:B------:R-:W-:Y:S01]  /*2ae0*/  ISETP.NE.AND P0, PT, R8, 0x2, PT ;  /* 0x000000020800780c */ /* 0x000fe20003f05270 */
[----:B------:R-:W-:Y:S06]  /*2af0*/  UGETNEXTWORKID.BROADCAST [UR8], [UR9] ;  /* 0x00000000080073ca */ /* 0x000fec0008000100 */
[----:B------:R-:W-:Y:S02]  /*2b00*/  USEL UR7, URZ, 0x1, UP0 ;  /* 0x00000001ff077887 */ /* 0x000fe40008000000 */
[----:B------:R-:W-:-:S04]  /*2b10*/  USEL UR5, UR4, URZ, UP0 ;  /* 0x000000ff04057287 */ /* 0x000fc80008000000 */
[----:B------:R-:W-:Y:S02]  /*2b20*/  LOP3.LUT R12, R12, UR7, RZ, 0x3c, !PT ;  /* 0x000000070c0c7c12 */ /* 0x000fe4000f8e3cff */
[----:B-1----:R-:W-:-:S04]  /*2b30*/  SHF.L.U32 R4, R10, 0x1f, RZ ;  /* 0x0000001f0a047819 */ /* 0x002fc800000006ff */
[----:B------:R-:W1:Y:S02]  /*2b40*/  SYNCS.PHASECHK.TRANS64.TRYWAIT P1, [R2+URZ+0x80], R4 ;  /* 0x00008004020075a7 */ /* 0x000e6400080211ff */
[----:B-1----:R-:W-:Y:S05]  /*2b50*/  @!P1 BRA `(.L_x_49) ;  /* 0x000000b000709947 */ /* 0x002fea0003800000 */
.L_x_182:
[C---:B-1----:R-:W-:Y:S01]  /*2b60*/  LEA R4, R11.reuse, UR6, 0x4 ;  /* 0x000000060b047c11 */ /* 0x042fe2000f8e20ff */
[----:B------:R-:W-:Y:S01]  /*2b70*/  VIADD R2, R2, 0x90 ;  /* 0x0000009002027836 */ /* 0x000fe20000000000 */
[----:B------:R-:W-:Y:S01]  /*2b80*/  SEL R8, R8, RZ, P0 ;  /* 0x000000ff08087207 */ /* 0x000fe20000000000 */
[----:B------:R-:W-:-:S03]  /*2b90*/  VIADD R11, R11, 0x1 ;  /* 0x000000010b0b7836 */ /* 0x000fc60000000000 */
[----:B------:R-:W1:Y:S01]  /*2ba0*/  LDS.128 R4, [R4+0xf0] ;  /* 0x0000f00004047984 */ /* 0x000e620000000c00 */
[----:B------:R-:W-:Y:S02]  /*2bb0*/  PRMT R2, RZ, 0x654, R2 ;  /* 0x00000654ff027816 */ /* 0x000fe40000000002 */
[C---:B------:R-:W-:Y:S01]  /*2bc0*/  ISETP.NE.AND P1, PT, R11.reuse, 0x2, PT ;  /* 0x000000020b00780c */ /* 0x040fe20003f25270 */
[----:B------:R-:W-:Y:S01]  /*2bd0*/  @!PT LDS RZ, [RZ] ;  /* 0x00000000fffff984 */ /* 0x000fe20000000800 */
[----:B------:R-:W-:Y:S01]  /*2be0*/  @!PT LDS RZ, [RZ] ;  /* 0x00000000fffff984 */ /* 0x000fe20000000800 */
[----:B------:R-:W-:Y:S01]  /*2bf0*/  @!PT LDS RZ, [RZ] ;  /* 0x00000000fffff984 */ /* 0x000fe20000000800 */
[----:B------:R-:W-:Y:S01]  /*2c00*/  @!PT LDS RZ, [RZ] ;  /* 0x00000000fffff984 */ /* 0x000fe20000000800 */
[----:B------:R2:W-:Y:S06]  /*2c10*/  MEMBAR.ALL.CTA ;  /* 0x0000000000007992 */ /* 0x0005ec0000008000 */
[----:B--2---:R-:W2:Y:S01]  /*2c20*/  FENCE.VIEW.ASYNC.S ;  /* 0x00000000000073c6 */ /* 0x004ea20000000000 */
[----:B------:R-:W-:Y:S01]  /*2c30*/  SEL R11, R11, RZ, P1 ;  /* 0x000000ff0b0b7207 */ /* 0x000fe20000800000 */
[----:B--2---:R2:W-:Y:S01]  /*2c40*/  SYNCS.ARRIVE.TRANS64.RED.A1T0 RZ, [R2+URZ], RZ ;  /* 0x000000ff02ff79a7 */ /* 0x0045e200081004ff */
[----:B-1----:R-:W-:-:S02]  /*2c50*/  LOP3.LUT P3, RZ, R6, 0x1, RZ, 0xc0, !PT ;  /* 0x0000000106ff7812 */ /* 0x002fc4000786c0ff */
[----:B------:R-:W-:-:S04]  /*2c60*/  SEL R4, RZ, 0x1, P1 ;  /* 0x00000001ff047807 */ /* 0x000fc80000800000 */
[----:B------:R-:W-:Y:S02]  /*2c70*/  LOP3.LUT R10, R10, R4, RZ, 0x3c, !PT ;  /* 0x000000040a0a7212 */ /* 0x000fe400078e3cff */
[----:B--2---:R-:W-:-:S04]  /*2c80*/  SEL R2, RZ, 0x1, P0 ;  /* 0x00000001ff027807 */ /* 0x004fc80000000000 */
[----:B------:R-:W-:Y:S01]  /*2c90*/  LOP3.LUT R9, R9, R2, RZ, 0x3c, !PT ;  /* 0x0000000209097212 */ /* 0x000fe200078e3cff */
[----:B------:R-:W-:Y:S06]  /*2ca0*/  @P3 BRA `(.L_x_50) ;  /* 0xfffffffc002c3947 */ /* 0x000fec000383ffff */
[----:B------:R-:W-:Y:S01]  /*2cb0*/  ULEA UR4, UR5, UR6, 0x3 ;  /* 0x0000000605047291 */ /* 0x000fe2000f8e18ff */
[----:B------:R-:W-:-:S08]  /*2cc0*/  SHF.L.U32 R2, R12, 0x1f, RZ ;  /* 0x0000001f0c027819 */ /* 0x000fd000000006ff */
[----:B------:R-:W1:Y:S02]  /*2cd0*/  SYNCS.PHASECHK.TRANS64 P0, [UR4+0x90], R2 ;  /* 0x00009002ff0075a7 */ /* 0x000e640008001004 */
[----:B-1----:R-:W-:Y:S05]  /*2ce0*/  @P0 BRA `(.L_x_51) ;  /* 0x0000000000080947 */ /* 0x002fea0003800000 */
[----:B------:R-:W1:Y:S02]  /*2cf0*/  SYNCS.PHASECHK.TRANS64.TRYWAIT P0, [UR4+0x90], R2 ;  /* 0x00009002ff0075a7 */ /* 0x000e640008001104 */
[----:B-1----:R-:W-:Y:S05]  /*2d00*/  @!P0 BRA `(.L_x_52) ;  /* 0x000000b000188947 */ /* 0x002fea0003800000 */
.L_x_51:
[----:B------:R-:W-:-:S04]  /*2d10*/  UIADD3 UR7, UPT, UPT, UR5, 0x1, URZ ;  /* 0x0000000105077890 */ /* 0x000fc8000fffe0ff */
[----:B------:R-:W-:-:S04]  /*2d20*/  UISETP.NE.AND UP0, UPT, UR7, 0x2, UPT ;  /* 0x000000020700788c */ /* 0x000fc8000bf05270 */
[----:B------:R-:W-:Y:S02]  /*2d30*/  USEL UR8, URZ, 0x1, UP0 ;  /* 0x00000001ff087887 */ /* 0x000fe40008000000 */
[----:B------:R-:W-:-:S04]  /*2d40*/  USEL UR7, UR7, URZ, UP0 ;  /* 0x000000ff07077287 */ /* 0x000fc80008000000 */
[----:B------:R-:W-:Y:S01]  /*2d50*/  ULEA UR7, UR7, UR6, 0x3 ;  /* 0x0000000607077291 */ /* 0x000fe2000f8e18ff */
[----:B-1----:R-:W-:-:S04]  /*2d60*/  LOP3.LUT R2, R12, UR8, RZ, 0x3c, !PT ;  /* 0x000000080c027c12 */ /* 0x002fc8000f8e3cff */
[----:B------:R-:W-:-:S04]  /*2d70*/  SHF.L.U32 R0, R2, 0x1f, RZ ;  /* 0x0000001f02007819 */ /* 0x000fc800000006ff */
[----:B------:R-:W1:Y:S02]  /*2d80*/  SYNCS.PHASECHK.TRANS64 P0, [UR7+0x90], R0 ;  /* 0x00009000ff0075a7 */ /* 0x000e640008001007 */
[----:B-1----:R-:W-:Y:S05]  /*2d90*/  @P0 EXIT ;  /* 0x000000000000094d */ /* 0x002fea0003800000 */
[----:B------:R-:W-:Y:S02]  /*2da0*/  SHF.L.U32 R2, R2, 0x1f, RZ ;  /* 0x0000001f02027819 */ /* 0x000fe400000006ff */
[----:B------:R-:W-:-:S07]  /*2db0*/  MOV R0, UR7 ;  /* 0x0000000700007c02 */ /* 0x000fce0008000f00 */
.L_x_53:
[----:B-1----:R1:W2:Y:S02]  /*2dc0*/  SYNCS.PHASECHK.TRANS64.TRYWAIT P0, [R0+URZ+0x90], R2 ;  /* 0x00009002000075a7 */ /* 0x0022a400080011ff */
[----:B--2---:R-:W-:Y:S05]  /*2dd0*/  @!P0 NANOSLEEP.SYNCS 0x989680 ;  /* 0x009896800000895d */ /* 0x004fea0003900000 */
[----:B------:R-:W2:Y:S02]  /*2de0*/  @!P0 SYNCS.PHASECHK.TRANS64 P0, [R0+URZ+0x90], R2 ;  /* 0x00009002000085a7 */ /* 0x000ea400080010ff */
[----:B--2---:R-:W-:Y:S05]  /*2df0*/  @P0 EXIT ;  /* 0x000000000000094d */ /* 0x004fea0003800000 */
[----:B------:R-:W-:Y:S05]  /*2e00*/  BRA `(.L_x_53) ;  /* 0xfffffffc00ec7947 */ /* 0x000fea000383ffff */
.L_x_46:
[----:B------:R-:W-:Y:S05]  /*2e10*/  BRA.U UP4, `(.L_x_54) ;  /* 0x0000000d04787547 */ /* 0x000fea000b800000 */
[----:B------:R-:W1:Y:S01]  /*2e20*/  S2UR UR7, SR_CgaCtaId ;  /* 0x00000000000779c3 */ /* 0x000e620000008800 */
[----:B------:R-:W-:Y:S01]  /*2e30*/  UMOV UR4, 0x40 ;  /* 0x0000004000047882 */ /* 0x000fe20000000000 */
[----:B------:R-:W-:Y:S01]  /*2e40*/  NOP ;  /* 0x0000000000007918 */ /* 0x000fe20000000000 */
[----:B------:R-:W-:Y:S01]  /*2e50*/  UMOV UR6, 0x400 ;  /* 0x0000040000067882 */ /* 0x000fe20000000000 */
[----:B-1----:R-:W-:Y:S02]  /*2e60*/  ULEA UR5, UR7, UR4, 0x18 ;  /* 0x0000000407057291 */ /* 0x002fe4000f8ec0ff */
[----:B------:R-:W-:-:S07]  /*2e70*/  ULEA UR6, UR7, UR6, 0x18 ;  /* 0x0000000607067291 */ /* 0x000fce000f8ec0ff */
[----:B------:R-:W1:Y:S02]  /*2e80*/  LDS.U8 R0, [UR5+0x1c] ;  /* 0x00001c05ff007984 */ /* 0x000e640008000000 */
[----:B-1----:R-:W-:-:S13]  /*2e90*/  ISETP.NE.AND P0, PT, R0, RZ, PT ;  /* 0x000000ff0000720c */ /* 0x002fda0003f05270 */
[----:B------:R-:W-:Y:S05]  /*2ea0*/  @P0 BRA `(.L_x_55) ;  /* 0x0000000000580947 */ /* 0x000fea0003800000 */
[----:B------:R-:W-:-:S13]  /*2eb0*/  ELECT P0, URZ, PT ;  /* 0x0000000000ff782f */ /* 0x000fda0003800000 */
[----:B------:R-:W-:Y:S05]  /*2ec0*/  @!P0 BRA `(.L_x_56) ;  /* 0x0000000000608947 */ /* 0x000fea0003800000 */
[----:B------:R-:W-:Y:S01]  /*2ed0*/  UMOV UR4, 0x10 ;  /* 0x0000001000047882 */ /* 0x000fe20000000000 */
[----:B------:R-:W-:Y:S01]  /*2ee0*/  HFMA2 R0, -RZ, RZ, 0, 5.9604644775390625e-08 ;  /* 0x00000001ff007431 */ /* 0x000fe200000001ff */
[----:B------:R-:W-:-:S03]  /*2ef0*/  MOV R3, 0xffff ;  /* 0x0000ffff00037802 */ /* 0x000fc60000000f00 */
[----:B------:R-:W-:Y:S04]  /*2f00*/  DEPBAR.LE SB1, 0x36 ;  /* 0x00009d800000791a */ /* 0x000fe80000000000 */
[----:B------:R-:W1:Y:S02]  /*2f10*/  UTCATOMSWS.FIND_AND_SET.ALIGN UP0, UR4, UR4 ;  /* 0x00000004000475e3 */ /* 0x000e640008000800 */
[----:B-1----:R-:W-:Y:S01]  /*2f20*/  MOV R4, UR4 ;  /* 0x0000000400047c02 */ /* 0x002fe20008000f00 */
[----:B------:R-:W-:Y:S06]  /*2f30*/  BRA.U UP0, `(.L_x_57) ;  /* 0x0000000100187547 */ /* 0x000fec000b800000 */
.L_x_58:
[----:B------:R-:W-:Y:S05]  /*2f40*/  NANOSLEEP 0x64 ;  /* 0x000000640000795d */ /* 0x000fea0003800000 */
[----:B------:R-:W-:-:S05]  /*2f50*/  UMOV UR4, 0x10 ;  /* 0x0000001000047882 */ /* 0x000fca0000000000 */
[----:B------:R-:W-:Y:S04]  /*2f60*/  DEPBAR.LE SB1, 0x36 ;  /* 0x00009d800000791a */ /* 0x000fe80000000000 */
[----:B------:R-:W1:Y:S02]  /*2f70*/  UTCATOMSWS.FIND_AND_SET.ALIGN UP0, UR4, UR4 ;  /* 0x00000004000475e3 */ /* 0x000e640008000800 */
[----:B-1----:R-:W-:Y:S01]  /*2f80*/  MOV R4, UR4 ;  /* 0x0000000400047c02 */ /* 0x002fe20008000f00 */
[----:B------:R-:W-:Y:S05]  /*2f90*/  BRA.U !UP0, `(.L_x_58) ;  /* 0xfffffffd08e87547 */ /* 0x000fea000b83ffff */
.L_x_57:
[-C--:B------:R-:W-:Y:S02]  /*2fa0*/  SHF.L.U32 R3, R3, R4.reuse, RZ ;  /* 0x0000000403037219 */ /* 0x080fe400000006ff */
[----:B------:R-:W-:Y:S01]  /*2fb0*/  SHF.L.U32 R0, R0, R4, RZ ;  /* 0x0000000400007219 */ /* 0x000fe200000006ff */
[----:B------:R-:W-:Y:S02]  /*2fc0*/  IMAD.SHL.U32 R4, R4, 0x20, RZ ;  /* 0x0000002004047824 */ /* 0x000fe400078e00ff */
[----:B------:R1:W-:Y:S04]  /*2fd0*/  ATOMS.OR RZ, [UR5+0x14], R3 ;  /* 0x00001403ffff798c */ /* 0x0003e8000b000005 */
[----:B------:R1:W-:Y:S04]  /*2fe0*/  ATOMS.OR RZ, [UR5+0x18], R0 ;  /* 0x00001800ffff798c */ /* 0x0003e8000b000005 */
[----:B------:R1:W-:Y:S01]  /*2ff0*/  STS [UR6+0x110], R4 ;  /* 0x00011004ff007988 */ /* 0x0003e20008000806 */
[----:B------:R-:W-:Y:S05]  /*3000*/  BRA `(.L_x_56) ;  /* 0x0000000000107947 */ /* 0x000fea0003800000 */
.L_x_55:
[----:B------:R-:W-:Y:S02]  /*3010*/  MOV R0, 0xffffffff ;  /* 0xffffffff00007802 */ /* 0x000fe40000000f00 */
[----:B------:R-:W-:-:S03]  /*3020*/  MOV R4, 0x3050 ;  /* 0x0000305000047802 */ /* 0x000fc60000000f00 */
[----:B------:R1:W-:Y:S04]  /*3030*/  STS [UR6+0x110], R0 ;  /* 0x00011000ff007988 */ /* 0x0003e80008000806 */
[----:B-1---5:R-:W-:Y:S05]  /*3040*/  CALL.REL.NOINC `($__internal_1_$__cuda_sm10x_tcgen05_guardrail_trap_phase_invalid_during_alloc) ;  /* 0x000000b400e07944 */ /* 0x022fea0003c00000 */
.L_x_56:
[----:B------:R-:W-:Y:S05]  /*3050*/  WARPSYNC.ALL ;  /* 0x0000000000007948 */ /* 0x000fea0003800000 */
[----:B------:R-:W2:Y:S01]  /*3060*/  S2UR UR4, SR_CgaCtaId ;  /* 0x00000000000479c3 */ /* 0x000ea20000008800 */
[----:B------:R-:W-:Y:S01]  /*3070*/  UMOV UR26, 0x400 ;  /* 0x00000400001a7882 */ /* 0x000fe20000000000 */
[----:B------:R-:W-:-:S06]  /*3080*/  NOP ;  /* 0x0000000000007918 */ /* 0x000fcc0000000000 */
[----:B------:R-:W-:Y:S06]  /*3090*/  BAR.ARV 0x6, 0xa0 ;  /* 0x0182800000007b1d */ /* 0x000fec0000002000 */
[----:B------:R-:W3:Y:S01]  /*30a0*/  LDCU UR5, c[0x0][0x38c] ;  /* 0x00007180ff0577ac */ /* 0x000ee20008000800 */
[----:B------:R-:W-:Y:S01]  /*30b0*/  LOP3.LUT R2, R2, 0xffff, RZ, 0xc0, !PT ;  /* 0x0000ffff02027812 */ /* 0x000fe200078ec0ff */
[----:B------:R-:W-:Y:S01]  /*30c0*/  IMAD.MOV.U32 R11, RZ, RZ, 0x1 ;  /* 0x00000001ff0b7424 */ /* 0x000fe200078e00ff */
[----:B------:R-:W-:Y:S01]  /*30d0*/  CS2R R8, SRZ ;  /* 0x0000000000087805 */ /* 0x000fe2000001ff00 */
[----:B------:R-:W4:Y:S01]  /*30e0*/  LDCU UR7, c[0x0][0x38c] ;  /* 0x00007180ff0777ac */ /* 0x000f220008000800 */
[----:B------:R-:W-:Y:S01]  /*30f0*/  R2UR UR27, R2 ;  /* 0x00000000021b72ca */ /* 0x000fe200000e0000 */
[----:B------:R-:W-:Y:S01]  /*3100*/  IMAD.MOV.U32 R10, RZ, RZ, RZ ;  /* 0x000000ffff0a7224 */ /* 0x000fe200078e00ff */
[----:B------:R-:W-:Y:S01]  /*3110*/  UMOV UR31, URZ ;  /* 0x000000ff001f7c82 */ /* 0x000fe20008000000 */
[----:B------:R-:W-:Y:S01]  /*3120*/  UMOV UR22, URZ ;  /* 0x000000ff00167c82 */ /* 0x000fe20008000000 */
[----:B--2---:R-:W-:Y:S01]  /*3130*/  ULEA UR26, UR4, UR26, 0x18 ;  /* 0x0000001a041a7291 */ /* 0x004fe2000f8ec0ff */
[----:B------:R-:W-:Y:S01]  /*3140*/  UMOV UR38, 0x0 ;  /* 0x0000000000267882 */ /* 0x000fe20000000000 */
[----:B------:R-:W-:-:S02]  /*3150*/  UMOV UR39, 0x8400910 ;  /* 0x0840091000277882 */ /* 0x000fc40000000000 */
[----:B------:R-:W-:Y:S02]  /*3160*/  UIADD3 UR4, UPT, UPT, UR26, 0x10800, URZ ;  /* 0x000108001a047890 */ /* 0x000fe4000fffe0ff */
[----:B------:R-:W-:Y:S02]  /*3170*/  UIADD3 UR6, UPT, UPT, UR26, 0x1c800, URZ ;  /* 0x0001c8001a067890 */ /* 0x000fe4000fffe0ff */
[----:B---3--:R-:W-:Y:S01]  /*3180*/  UIADD3 UR5, UPT, UPT, UR5, 0x1f, URZ ;  /* 0x0000001f05057890 */ /* 0x008fe2000fffe0ff */
[----:B-1----:R-:W1:Y:S01]  /*3190*/  LDS R0, [UR26+0x110] ;  /* 0x0001101aff007984 */ /* 0x002e620008000800 */
[----:B------:R-:W-:Y:S01]  /*31a0*/  UMOV UR36, 0x0 ;  /* 0x0000000000247882 */ /* 0x000fe20000000000 */
[----:B------:R-:W-:Y:S01]  /*31b0*/  UMOV UR37, 0x8400910 ;  /* 0x0840091000257882 */ /* 0x000fe20000000000 */
[----:B------:R-:W-:Y:S02]  /*31c0*/  USHF.R.S32.HI UR40, URZ, 0x1f, UR5 ;  /* 0x0000001fff287899 */ /* 0x000fe40008011405 */
[----:B----4-:R-:W-:-:S02]  /*31d0*/  UISETP.GE.AND UP4, UPT, UR7, 0x1, UPT ;  /* 0x000000010700788c */ /* 0x010fc4000bf86270 */
[----:B------:R-:W-:Y:S02]  /*31e0*/  ULEA.HI UR40, UR40, UR5, URZ, 0x5 ;  /* 0x0000000528287291 */ /* 0x000fe4000f8f28ff */
[----:B------:R-:W-:Y:S02]  /*31f0*/  USHF.R.U32.HI UR5, URZ, 0x4, UR4 ;  /* 0x00000004ff057899 */ /* 0x000fe40008011604 */
[----:B------:R-:W-:Y:S02]  /*3200*/  USHF.R.S32.HI UR40, URZ, 0x5, UR40 ;  /* 0x00000005ff287899 */ /* 0x000fe40008011428 */
[----:B------:R-:W-:Y:S02]  /*3210*/  USHF.R.U32.HI UR4, URZ, 0x4, UR6 ;  /* 0x00000004ff047899 */ /* 0x000fe40008011606 */
[----:B------:R-:W-:Y:S02]  /*3220*/  UISETP.LT.AND UP0, UPT, UR40, 0x1, UPT ;  /* 0x000000012800788c */ /* 0x000fe4000bf01270 */
[----:B------:R-:W-:-:S02]  /*3230*/  ULOP3.LUT UR5, UR5, 0x3fff, URZ, 0xc0, !UPT ;  /* 0x00003fff05057892 */ /* 0x000fc4000f8ec0ff */
[----:B------:R-:W-:Y:S02]  /*3240*/  ULOP3.LUT UR4, UR4, 0x3fff, URZ, 0xc0, !UPT ;  /* 0x00003fff04047892 */ /* 0x000fe4000f8ec0ff */
[----:B------:R-:W-:Y:S02]  /*3250*/  USEL UR41, UR40, 0x1, !UP0 ;  /* 0x0000000128297887 */ /* 0x000fe4000c000000 */
[----:B------:R-:W-:Y:S02]  /*3260*/  ULOP3.LUT UR28, UR5, 0x10000, URZ, 0xfc, !UPT ;  /* 0x00010000051c7892 */ /* 0x000fe4000f8efcff */
[----:B------:R-:W-:Y:S02]  /*3270*/  ULOP3.LUT UR29, UR4, 0x10000, URZ, 0xfc, !UPT ;  /* 0x00010000041d7892 */ /* 0x000fe4000f8efcff */
[----:B------:R-:W-:Y:S01]  /*3280*/  UIADD3 UR41, UPT, UPT, -UR41, URZ, URZ ;  /* 0x000000ff29297290 */ /* 0x000fe2000fffe1ff */
[----:B------:R-:W-:Y:S01]  /*3290*/  UMOV UR34, 0x0 ;  /* 0x0000000000227882 */ /* 0x000fe20000000000 */
[----:B------:R-:W-:Y:S01]  /*32a0*/  UMOV UR35, 0x8400910 ;  /* 0x0840091000237882 */ /* 0x000fe20000000000 */
[----:B------:R-:W-:Y:S01]  /*32b0*/  UMOV UR32, 0x0 ;  /* 0x0000000000207882 */ /* 0x000fe20000000000 */
[----:B------:R-:W-:Y:S01]  /*32c0*/  UMOV UR33, 0x8400910 ;  /* 0x0840091000217882 */ /* 0x000fe20000000000 */
[----:B-1----:R-:W-:-:S15]  /*32d0*/  R2UR UR42, R0 ;  /* 0x00000000002a72ca */ /* 0x002fde00000e0000 */
.L_x_65:
[----:B------:R-:W-:Y:S02]  /*32e0*/  LEA R0, R10, UR26, 0x3 ;  /* 0x0000001a0a007c11 */ /* 0x000fe4000f8e18ff */
[----:B------:R-:W-:Y:S02]  /*32f0*/  SHF.L.U32 R2, R9, 0x1f, RZ ;  /* 0x0000001f09027819 */ /* 0x000fe400000006ff */
[----:B------:R-:W-:Y:S01]  /*3300*/  PLOP3.LUT P0, PT, PT, PT, UP4, 0x80, 0x8 ;  /* 0x000000000008781c */ /* 0x000fe20003f0f048 */
[----:B------:R-:W-:Y:S01]  /*3310*/  VIADD R3, R0, 0x90 ;  /* 0x0000009000037836 */ /* 0x000fe20000000000 */
[----:B-1----:R-:W1:Y:S02]  /*3320*/  SYNCS.PHASECHK.TRANS64.TRYWAIT P1, [R0+URZ+0x80], R2 ;  /* 0x00008002000075a7 */ /* 0x002e6400080211ff */
[----:B-1-3--:R-:W-:Y:S09]  /*3330*/  @!P1 BRA `(.L_x_59) ;  /* 0x000000a800a49947 */ /* 0x00aff20003800000 */
.L_x_184:
[----:B------:R-:W-:Y:S01]  /*3340*/  LEA R4, R10, UR26, 0x4 ;  /* 0x0000001a0a047c11 */ /* 0x000fe2000f8e20ff */
[----:B------:R-:W-:Y:S01]  /*3350*/  @UP4 ULEA UR4, UR22, UR26, 0x3 ;  /* 0x0000001a16044291 */ /* 0x000fe2000f8e18ff */
[----:B------:R-:W-:Y:S01]  /*3360*/  PLOP3.LUT P2, PT, PT, PT, PT, 0x80, 0x8 ;  /* 0x000000000008781c */ /* 0x000fe20003f4f070 */
[----:B------:R-:W-:Y:S01]  /*3370*/  ULEA UR30, UR31, UR26, 0x3 ;  /* 0x0000001a1f1e7291 */ /* 0x000fe2000f8e18ff */
[----:B------:R-:W-:Y:S01]  /*3380*/  PRMT R3, RZ, 0x654, R3 ;  /* 0x00000654ff037816 */ /* 0x000fe20000000003 */
[----:B------:R-:W-:Y:S01]  /*3390*/  ULEA UR11, UR31, UR42, 0x8 ;  /* 0x0000002a1f0b7291 */ /* 0x000fe2000f8e40ff */
[----:B------:R-:W2:Y:S01]  /*33a0*/  LDS.128 R4, [R4+0xf0] ;  /* 0x0000f00004047984 */ /* 0x000ea20000000c00 */
[----:B-1----:R-:W-:Y:S02]  /*33b0*/  @P0 SHF.L.U32 R2, R8, 0x1f, RZ ;  /* 0x0000001f08020819 */ /* 0x002fe400000006ff */
[----:B------:R-:W-:Y:S01]  /*33c0*/  SHF.L.U32 R0, R11, 0x1f, RZ ;  /* 0x0000001f0b007819 */ /* 0x000fe200000006ff */
[----:B------:R-:W-:Y:S01]  /*33d0*/  @!PT LDS RZ, [RZ] ;  /* 0x00000000fffff984 */ /* 0x000fe20000000800 */
[----:B------:R-:W-:Y:S01]  /*33e0*/  @!PT LDS RZ, [RZ] ;  /* 0x00000000fffff984 */ /* 0x000fe20000000800 */
[----:B------:R-:W-:Y:S01]  /*33f0*/  @!PT LDS RZ, [RZ] ;  /* 0x00000000fffff984 */ /* 0x000fe20000000800 */
[----:B------:R-:W-:Y:S01]  /*3400*/  @!PT LDS RZ, [RZ] ;  /* 0x00000000fffff984 */ /* 0x000fe20000000800 */
[----:B------:R1:W-:Y:S06]  /*3410*/  MEMBAR.ALL.CTA ;  /* 0x0000000000007992 */ /* 0x0003ec0000008000 */
[----:B-1----:R-:W1:Y:S02]  /*3420*/  FENCE.VIEW.ASYNC.S ;  /* 0x00000000000073c6 */ /* 0x002e640000000000 */
[----:B-1----:R1:W-:Y:S01]  /*3430*/  SYNCS.ARRIVE.TRANS64.RED.A1T0 RZ, [R3+URZ], RZ ;  /* 0x000000ff03ff79a7 */ /* 0x0023e200081004ff */
[----:B------:R1:W3:Y:S01]  /*3440*/  @P0 SYNCS.PHASECHK.TRANS64.TRYWAIT P2, [UR4], R2 ;  /* 0x00000002ff0005a7 */ /* 0x0002e20008041104 */
[----:B--2---:R-:W-:Y:S01]  /*3450*/  LOP3.LUT P1, RZ, R6, 0x1, RZ, 0xc0, !PT ;  /* 0x0000000106ff7812 */ /* 0x004fe2000782c0ff */
[----:B------:R-:W2:Y:S02]  /*3460*/  SYNCS.PHASECHK.TRANS64.TRYWAIT P0, [UR30+0xb0], R0 ;  /* 0x0000b000ff0075a7 */ /* 0x000ea4000800111e */
[----:B-123--:R-:W-:Y:S10]  /*3470*/  @!P0 BRA `(.L_x_60) ;  /* 0x000000a800688947 */ /* 0x00eff40003800000 */
.L_x_186:
[----:B------:R-:W-:Y:S01]  /*3480*/  IADD3 R10, PT, PT, R10, 0x1, RZ ;  /* 0x000000010a0a7810 */ /* 0x000fe20007ffe0ff */
[----:B------:R-:W-:Y:S06]  /*3490*/  BRA.U !UP4, `(.L_x_61) ;  /* 0x000000010cc07547 */ /* 0x000fec000b800000 */
[----:B------:R-:W-:Y:S01]  /*34a0*/  UPLOP3.LUT UP2, UPT, UPT, UPT, UPT, 0x40, 0x4 ;  /* 0x000000000004789c */ /* 0x000fe20003f4e870 */
[----:B------:R-:W-:Y:S01]  /*34b0*/  UMOV UR24, UR41 ;  /* 0x0000002900187c82 */ /* 0x000fe20008000000 */
[----:B------:R-:W-:Y:S01]  /*34c0*/  UMOV UR23, UR40 ;  /* 0x0000002800177c82 */ /* 0x000fe20008000000 */
[----:B------:R-:W-:-:S08]  /*34d0*/  UMOV UR10, UR22 ;  /* 0x00000016000a7c82 */ /* 0x000fd00008000000 */
.L_x_64:
[----:B------:R-:W-:Y:S02]  /*34e0*/  UIADD3 UR24, UPT, UPT, UR24, 0x1, URZ ;  /* 0x0000000118187890 */ /* 0x000fe4000fffe0ff */
[----:B--2---:R-:W-:Y:S02]  /*34f0*/  ULEA UR5, UR10, UR26, 0x3 ;  /* 0x0000001a0a057291 */ /* 0x004fe4000f8e18ff */
[----:B------:R-:W-:Y:S01]  /*3500*/  UISETP.NE.AND UP3, UPT, UR24, URZ, UPT ;  /* 0x000000ff1800728c */ /* 0x000fe2000bf65270 */
[----:B---3--:R-:W-:Y:S10]  /*3510*/  @P2 BRA `(.L_x_62) ;  /* 0x00000000000c2947 */ /* 0x008ff40003800000 */
[----:B-1----:R-:W-:Y:S04]  /*3520*/  SHF.L.U32 R2, R8, 0x1f, RZ ;  /* 0x0000001f08027819 */ /* 0x002fe800000006ff */
[----:B------:R-:W1:Y:S02]  /*3530*/  SYNCS.PHASECHK.TRANS64.TRYWAIT P0, [UR5], R2 ;  /* 0x00000002ff0075a7 */ /* 0x000e640008001105 */
[----:B-1----:R-:W-:Y:S05]  /*3540*/  @!P0 BRA `(.L_x_63) ;  /* 0x000000a8004c8947 */ /* 0x002fea0003800000 */
.L_x_62:
[----:B------:R-:W-:Y:S01]  /*3550*/  UISETP.NE.AND UP0, UPT, UR23, 0x1, UPT ;  /* 0x000000011700788c */ /* 0x000fe2000bf05270 */
[----:B------:R-:W-:Y:S01]  /*3560*/  PLOP3.LUT P2, PT, PT, PT, PT, 0x80, 0x8 ;  /* 0x000000000008781c */ /* 0x000fe20003f4f070 */
[----:B------:R-:W-:Y:S02]  /*3570*/  UIADD3 UR4, UPT, UPT, UR10, 0x1, URZ ;  /* 0x000000010a047890 */ /* 0x000fe4000fffe0ff */
[----:B------:R-:W-:Y:S02]  /*3580*/  UIADD3 UR25, UPT, UPT, UR5, 0x18, URZ ;  /* 0x0000001805197890 */ /* 0x000fe4000fffe0ff */
[----:B------:R-:W-:Y:S01]  /*3590*/  UISETP.NE.AND UP1, UPT, UR4, 0x3, UPT ;  /* 0x000000030400788c */ /* 0x000fe2000bf25270 */
[----:B------:R-:W-:Y:S01]  /*35a0*/  PLOP3.LUT P0, PT, PT, PT, UP0, 0x80, 0x8 ;  /* 0x000000000008781c */ /* 0x000fe20003f0f008 */
[----:B------:R-:W-:Y:S02]  /*35b0*/  UIADD3 UR23, UPT, UPT, UR23, -0x1, URZ ;  /* 0xffffffff17177890 */ /* 0x000fe4000fffe0ff */
[----:B------:R-:W-:Y:S02]  /*35c0*/  USEL UR6, URZ, 0x1, UP1 ;  /* 0x00000001ff067887 */ /* 0x000fe40008800000 */
[----:B------:R-:W-:Y:S01]  /*35d0*/  USEL UR22, UR4, URZ, UP1 ;  /* 0x000000ff04167287 */ /* 0x000fe20008800000 */
[----:B------:R-:W-:Y:S01]  /*35e0*/  UMOV UR7, 0x40004040 ;  /* 0x4000404000077882 */ /* 0x000fe20000000000 */
[----:B------:R-:W-:Y:S02]  /*35f0*/  UMOV UR5, 0x40004040 ;  /* 0x4000404000057882 */ /* 0x000fe40000000000 */
[----:B------:R-:W-:Y:S01]  /*3600*/  @UP0 ULEA UR4, UR22, UR26, 0x3 ;  /* 0x0000001a16040291 */ /* 0x000fe2000f8e18ff */
[----:B------:R-:W-:Y:S01]  /*3610*/  LOP3.LUT R8, R8, UR6, RZ, 0x3c, !PT ;  /* 0x0000000608087c12 */ /* 0x000fe2000f8e3cff */
[----:B------:R-:W-:Y:S01]  /*3620*/  ULEA UR6, UR10, UR29, 0xb ;  /* 0x0000001d0a067291 */ /* 0x000fe2000f8e58ff */
[----:B------:R-:W-:Y:S02]  /*3630*/  UMOV UR21, 0x40004040 ;  /* 0x4000404000157882 */ /* 0x000fe40000000000 */
[----:B-1----:R-:W-:Y:S01]  /*3640*/  @P0 SHF.L.U32 R0, R8, 0x1f, RZ ;  /* 0x0000001f08000819 */ /* 0x002fe200000006ff */
[----:B------:R-:W-:Y:S02]  /*3650*/  UIADD3 UR20, UPT, UPT, UR6, 0x2, URZ ;  /* 0x0000000206147890 */ /* 0x000fe4000fffe0ff */
[----:B------:R-:W-:Y:S01]  /*3660*/  UIADD3 UR16, UPT, UPT, UR6, 0x4, URZ ;  /* 0x0000000406107890 */ /* 0x000fe2000fffe0ff */
[----:B------:R2:W3:Y:S01]  /*3670*/  @P0 SYNCS.PHASECHK.TRANS64.TRYWAIT P2, [UR4], R0 ;  /* 0x00000000ff0005a7 */ /* 0x0004e20008041104 */
[----:B------:R-:W-:Y:S02]  /*3680*/  ULEA UR4, UR10, UR28, 0xa ;  /* 0x0000001c0a047291 */ /* 0x000fe4000f8e50ff */
[----:B------:R-:W-:Y:S02]  /*3690*/  UIADD3 UR12, UPT, UPT, UR6, 0x6, URZ ;  /* 0x00000006060c7890 */ /* 0x000fe4000fffe0ff */
[----:B------:R-:W-:Y:S02]  /*36a0*/  UIADD3 UR18, UPT, UPT, UR4, 0x2, URZ ;  /* 0x0000000204127890 */ /* 0x000fe4000fffe0ff */
[----:B------:R-:W-:Y:S02]  /*36b0*/  UIADD3 UR14, UPT, UPT, UR4, 0x4, URZ ;  /* 0x00000004040e7890 */ /* 0x000fe4000fffe0ff */
[----:B------:R-:W-:Y:S01]  /*36c0*/  UIADD3 UR8, UPT, UPT, UR4, 0x6, URZ ;  /* 0x0000000604087890 */ /* 0x000fe2000fffe0ff */
[----:B------:R2:W-:Y:S01]  /*36d0*/  UTCHMMA gdesc[UR4], gdesc[UR6], tmem[UR11], tmem[UR38], idesc[UR39], UP2 ;  /* 0x00ff2606040075ea */ /* 0x0005e2000900000b */
[----:B------:R-:W-:Y:S01]  /*36e0*/  UPLOP3.LUT UP2, UPT, UPT, UPT, UPT, 0x80, 0x8 ;  /* 0x000000000008789c */ /* 0x000fe20003f4f070 */
[----:B------:R-:W-:Y:S01]  /*36f0*/  UMOV UR19, 0x40004040 ;  /* 0x4000404000137882 */ /* 0x000fe20000000000 */
[----:B------:R-:W-:Y:S01]  /*3700*/  UMOV UR17, 0x40004040 ;  /* 0x4000404000117882 */ /* 0x000fe20000000000 */
[----:B------:R2:W-:Y:S01]  /*3710*/  UTCHMMA gdesc[UR18], gdesc[UR20], tmem[UR11], tmem[UR36], idesc[UR37], UPT ;  /* 0x00ff2414120075ea */ /* 0x0005e2000b80000b */
[----:B------:R-:W-:Y:S01]  /*3720*/  UMOV UR15, 0x40004040 ;  /* 0x40004040000f7882 */ /* 0x000fe20000000000 */
[----:B------:R-:W-:Y:S01]  /*3730*/  UMOV UR13, 0x40004040 ;  /* 0x40004040000d7882 */ /* 0x000fe20000000000 */
[----:B------:R-:W-:Y:S01]  /*3740*/  UMOV UR9, 0x40004040 ;  /* 0x4000404000097882 */ /* 0x000fe20000000000 */
[----:B------:R2:W-:Y:S01]  /*3750*/  UTCHMMA gdesc[UR14], gdesc[UR16], tmem[UR11], tmem[UR34], idesc[UR35], UPT ;  /* 0x00ff22100e0075ea */ /* 0x0005e2000b80000b */
[----:B------:R2:W-:Y:S01]  /*3760*/  UTCHMMA gdesc[UR8], gdesc[UR12], tmem[UR11], tmem[UR32], idesc[UR33], UPT ;  /* 0x00ff200c080075ea */ /* 0x0005e2000b80000b */
[----:B------:R2:W-:Y:S01]  /*3770*/  UTCBAR.MULTICAST [UR25], URZ, UR27 ;  /* 0x000000ff190073e9 */ /* 0x0005e2000800081b */
[----:B------:R-:W-:Y:S01]  /*3780*/  UMOV UR10, UR22 ;  /* 0x00000016000a7c82 */ /* 0x000fe20008000000 */
[----:B------:R-:W-:Y:S05]  /*3790*/  BRA.U UP3, `(.L_x_64) ;  /* 0xfffffffd03507547 */ /* 0x000fea000b83ffff */
.L_x_61:
[----:B--2---:R-:W-:Y:S01]  /*37a0*/  UIADD3 UR4, UPT, UPT, UR31, 0x1, URZ ;  /* 0x000000011f047890 */ /* 0x004fe2000fffe0ff */
[C---:B------:R-:W-:Y:S01]  /*37b0*/  ISETP.NE.AND P0, PT, R10.reuse, 0x2, PT ;  /* 0x000000020a00780c */ /* 0x040fe20003f05270 */
[----:B------:R-:W-:Y:S02]  /*37c0*/  UIADD3 UR5, UPT, UPT, UR30, 0xa0, URZ ;  /* 0x000000a01e057890 */ /* 0x000fe4000fffe0ff */
[----:B------:R-:W-:Y:S01]  /*37d0*/  UISETP.NE.AND UP0, UPT, UR4, 0x2, UPT ;  /* 0x000000020400788c */ /* 0x000fe2000bf05270 */
[----:B-1----:R-:W-:Y:S02]  /*37e0*/  SEL R0, RZ, 0x1, P0 ;  /* 0x00000001ff007807 */ /* 0x002fe40000000000 */
[----:B------:R-:W-:Y:S01]  /*37f0*/  SEL R10, R10, RZ, P0 ;  /* 0x000000ff0a0a7207 */ /* 0x000fe20000000000 */
[----:B------:R-:W-:Y:S01]  /*3800*/  USEL UR6, URZ, 0x1, UP0 ;  /* 0x00000001ff067887 */ /* 0x000fe20008000000 */
[----:B------:R-:W-:Y:S01]  /*3810*/  LOP3.LUT R9, R9, R0, RZ, 0x3c, !PT ;  /* 0x0000000009097212 */ /* 0x000fe200078e3cff */
[----:B------:R-:W-:Y:S01]  /*3820*/  USEL UR31, UR4, URZ, UP0 ;  /* 0x000000ff041f7287 */ /* 0x000fe20008000000 */
[----:B------:R1:W-:Y:S03]  /*3830*/  UTCBAR [UR5], URZ ;  /* 0x000000ff050073e9 */ /* 0x0003e600080000ff */
[----:B------:R-:W-:Y:S01]  /*3840*/  LOP3.LUT R11, R11, UR6, RZ, 0x3c, !PT ;  /* 0x000000060b0b7c12 */ /* 0x000fe2000f8e3cff */
[----:B------:R-:W-:Y:S07]  /*3850*/  @P1 BRA `(.L_x_65) ;  /* 0xfffffff800a01947 */ /* 0x000fee000383ffff */
[----:B------:R-:W2:Y:S01]  /*3860*/  S2UR UR7, SR_CgaCtaId ;  /* 0x00000000000779c3 */ /* 0x000ea20000008800 */
[----:B------:R-:W-:Y:S01]  /*3870*/  ELECT P0, URZ, PT ;  /* 0x0000000000ff782f */ /* 0x000fe20003800000 */
[----:B------:R-:W-:Y:S01]  /*3880*/  IMAD.MOV.U32 R0, RZ, RZ, 0x1 ;  /* 0x00000001ff007424 */ /* 0x000fe200078e00ff */
[----:B------:R-:W-:Y:S01]  /*3890*/  UIADD3 UR26, UPT, UPT, UR26, 0xb0, URZ ;  /* 0x000000b01a1a7890 */ /* 0x000fe2000fffe0ff */
[----:B------:R-:W-:Y:S01]  /*38a0*/  SHF.L.U32 R2, R11, 0x1f, RZ ;  /* 0x0000001f0b027819 */ /* 0x000fe200000006ff */
[----:B------:R-:W-:-:S03]  /*38b0*/  UMOV UR4, 0x40 ;  /* 0x0000004000047882 */ /* 0x000fc60000000000 */
[----:B------:R-:W-:Y:S01]  /*38c0*/  UVIRTCOUNT.DEALLOC.SMPOOL 0x80 ;  /* 0x000000800000784c */ /* 0x000fe20000000000 */
[----:B--2---:R-:W-:Y:S02]  /*38d0*/  ULEA UR7, UR7, UR4, 0x18 ;  /* 0x0000000407077291 */ /* 0x004fe4000f8ec0ff */
[----:B------:R-:W-:-:S07]  /*38e0*/  ULEA UR4, UR31, UR26, 0x3 ;  /* 0x0000001a1f047291 */ /* 0x000fce000f8e18ff */
[----:B------:R2:W-:Y:S02]  /*38f0*/  @P0 STS.U8 [UR7+0x1c], R0 ;  /* 0x00001c00ff000988 */ /* 0x0005e40008000007 */
[----:B------:R-:W4:Y:S02]  /*3900*/  SYNCS.PHASECHK.TRANS64.TRYWAIT P0, [UR4], R2 ;  /* 0x00000002ff0075a7 */ /* 0x000f240008001104 */
[----:B--2-4-:R-:W-:Y:S05]  /*3910*/  @!P0 BRA `(.L_x_66) ;  /* 0x000000a400708947 */ /* 0x014fea0003800000 */
.L_x_189:
[----:B------:R-:W-:-:S04]  /*3920*/  UIADD3 UR4, UPT, UPT, UR31, 0x1, URZ ;  /* 0x000000011f047890 */ /* 0x000fc8000fffe0ff */
[----:B------:R-:W-:-:S04]  /*3930*/  UISETP.NE.AND UP0, UPT, UR4, 0x2, UPT ;  /* 0x000000020400788c */ /* 0x000fc8000bf05270 */
[----:B-1----:R-:W-:Y:S02]  /*3940*/  USEL UR5, URZ, 0x1, UP0 ;  /* 0x00000001ff057887 */ /* 0x002fe40008000000 */
[----:B------:R-:W-:-:S04]  /*3950*/  USEL UR4, UR4, URZ, UP0 ;  /* 0x000000ff04047287 */ /* 0x000fc80008000000 */
[----:B------:R-:W-:Y:S01]  /*3960*/  ULEA UR4, UR4, UR26, 0x3 ;  /* 0x0000001a04047291 */ /* 0x000fe2000f8e18ff */
[----:B--2---:R-:W-:-:S04]  /*3970*/  LOP3.LUT R2, R11, UR5, RZ, 0x3c, !PT ;  /* 0x000000050b027c12 */ /* 0x004fc8000f8e3cff */
[----:B------:R-:W-:-:S04]  /*3980*/  SHF.L.U32 R2, R2, 0x1f, RZ ;  /* 0x0000001f02027819 */ /* 0x000fc800000006ff */
[----:B------:R-:W1:Y:S02]  /*3990*/  SYNCS.PHASECHK.TRANS64.TRYWAIT P0, [UR4], R2 ;  /* 0x00000002ff0075a7 */ /* 0x000e640008001104 */
[----:B-1----:R-:W-:Y:S05]  /*39a0*/  @!P0 BRA `(.L_x_67) ;  /* 0x000000a400648947 */ /* 0x002fea0003800000 */
.L_x_191:
[----:B------:R-:W-:Y:S01]  /*39b0*/  NOP ;  /* 0x0000000000007918 */ /* 0x000fe20000000000 */
[----:B-1----:R-:W1:Y:S01]  /*39c0*/  LDS R0, [UR7+0x14] ;  /* 0x00001407ff007984 */ /* 0x002e620008000800 */
[----:B------:R-:W-:Y:S01]  /*39d0*/  ULOP3.LUT UR4, UR42, 0xffff, URZ, 0xc0, !UPT ;  /* 0x0000ffff2a047892 */ /* 0x000fe2000f8ec0ff */
[----:B------:R-:W-:Y:S01]  /*39e0*/  UMOV UR5, 0xffff ;  /* 0x0000ffff00057882 */ /* 0x000fe20000000000 */
[----:B------:R-:W-:Y:S02]  /*39f0*/  UMOV UR6, 0x1 ;  /* 0x0000000100067882 */ /* 0x000fe40000000000 */
[----:B------:R-:W-:-:S04]  /*3a00*/  USHF.R.U32.HI UR4, URZ, 0x5, UR4 ;  /* 0x00000005ff047899 */ /* 0x000fc80008011604 */
[----:B------:R-:W-:Y:S02]  /*3a10*/  USHF.L.U32 UR5, UR5, UR4, URZ ;  /* 0x0000000405057299 */ /* 0x000fe400080006ff */
[----:B------:R-:W-:-:S04]  /*3a20*/  USHF.L.U32 UR4, UR6, UR4, URZ ;  /* 0x0000000406047299 */ /* 0x000fc800080006ff */
[----:B-1----:R-:W-:-:S04]  /*3a30*/  LOP3.LUT R0, R0, UR5, RZ, 0xc0, !PT ;  /* 0x0000000500007c12 */ /* 0x002fc8000f8ec0ff */
[----:B------:R-:W-:-:S13]  /*3a40*/  ISETP.NE.AND P0, PT, R0, UR5, PT ;  /* 0x0000000500007c0c */ /* 0x000fda000bf05270 */
[----:B------:R-:W-:Y:S05]  /*3a50*/  @P0 BRA `(.L_x_68) ;  /* 0x0000000000580947 */ /* 0x000fea0003800000 */
[----:B------:R-:W1:Y:S02]  /*3a60*/  LDS R0, [UR7+0x18] ;  /* 0x00001807ff007984 */ /* 0x000e640008000800 */
[----:B-1----:R-:W-:-:S04]  /*3a70*/  LOP3.LUT R0, R0, UR4, RZ, 0xc0, !PT ;  /* 0x0000000400007c12 */ /* 0x002fc8000f8ec0ff */
[----:B------:R-:W-:-:S13]  /*3a80*/  ISETP.NE.AND P0, PT, R0, UR4, PT ;  /* 0x0000000400007c0c */ /* 0x000fda000bf05270 */
[----:B------:R-:W-:Y:S05]  /*3a90*/  @P0 BRA `(.L_x_69) ;  /* 0x00000000003c0947 */ /* 0x000fea0003800000 */
[----:B------:R-:W1:Y:S01]  /*3aa0*/  S2R R2, SR_LANEID ;  /* 0x0000000000027919 */ /* 0x000e620000000000 */
[----:B------:R-:W-:-:S06]  /*3ab0*/  ULOP3.LUT UR5, URZ, UR5, URZ, 0x33, !UPT ;  /* 0x00000005ff057292 */ /* 0x000fcc000f8e33ff */
[----:B------:R-:W-:-:S04]  /*3ac0*/  IMAD.U32 R0, RZ, RZ, UR5 ;  /* 0x00000005ff007e24 */ /* 0x000fc8000f8e00ff */
[----:B------:R2:W4:Y:S02]  /*3ad0*/  REDUX UR8, R0 ;  /* 0x00000000000873c4 */ /* 0x0005240000000000 */
[----:B------:R1:W-:Y:S01]  /*3ae0*/  UTCATOMSWS.AND URZ, UR5 ;  /* 0x0000000500ff79e3 */ /* 0x0003e20008000000 */
[----:B--2---:R-:W-:Y:S01]  /*3af0*/  LOP3.LUT R0, RZ, UR4, RZ, 0x33, !PT ;  /* 0x00000004ff007c12 */ /* 0x004fe2000f8e33ff */
[----:B------:R-:W-:Y:S02]  /*3b00*/  VOTEU.ANY UR4, UPT, PT ;  /* 0x0000000000047886 */ /* 0x000fe400038e0100 */
[----:B------:R-:W-:Y:S02]  /*3b10*/  UFLO.U32 UR4, UR4 ;  /* 0x00000004000472bd */ /* 0x000fe400080e0000 */
[----:B------:R-:W2:Y:S04]  /*3b20*/  REDUX UR6, R0 ;  /* 0x00000000000673c4 */ /* 0x000ea80000000000 */
[----:B-1----:R-:W-:-:S02]  /*3b30*/  ISETP.EQ.U32.AND P0, PT, R2, UR4, PT ;  /* 0x0000000402007c0c */ /* 0x002fc4000bf02070 */
[----:B----4-:R-:W-:-:S11]  /*3b40*/  MOV R2, UR8 ;  /* 0x0000000800027c02 */ /* 0x010fd60008000f00 */
[----:B------:R1:W-:Y:S01]  /*3b50*/  @P0 ATOMS.AND RZ, [UR7+0x14], R2 ;  /* 0x00001402ffff098c */ /* 0x0003e2000a800007 */
[----:B--2---:R-:W-:-:S05]  /*3b60*/  IMAD.U32 R0, RZ, RZ, UR6 ;  /* 0x00000006ff007e24 */ /* 0x004fca000f8e00ff */
[----:B------:R1:W-:Y:S01]  /*3b70*/  @P0 ATOMS.AND RZ, [UR7+0x18], R0 ;  /* 0x00001800ffff098c */ /* 0x0003e2000a800007 */
[----:B------:R-:W-:Y:S05]  /*3b80*/  BRA `(.L_x_70) ;  /* 0x0000000000147947 */ /* 0x000fea0003800000 */
.L_x_69:
[----:B------:R-:W-:Y:S02]  /*3b90*/  MOV R2, 0x3bb0 ;  /* 0x00003bb000027802 */ /* 0x000fe40000000f00 */
[----:B---3-5:R-:W-:Y:S05]  /*3ba0*/  CALL.REL.NOINC `($__internal_0_$__cuda_sm10x_tcgen05_guardrail_trap_col_being_dealloced_not_returned_by_alloc) ;  /* 0x000000a800fc7944 */ /* 0x028fea0003c00000 */
[----:B------:R-:W-:Y:S05]  /*3bb0*/  BRA `(.L_x_70) ;  /* 0x0000000000087947 */ /* 0x000fea0003800000 */
.L_x_68:
[----:B------:R-:W-:Y:S02]  /*3bc0*/  MOV R2, 0x3be0 ;  /* 0x00003be000027802 */ /* 0x000fe40000000f00 */
[----:B---3-5:R-:W-:Y:S05]  /*3bd0*/  CALL.REL.NOINC `($__internal_2_$__cuda_sm10x_tcgen05_guardrail_trap_unallocated_columns_being_dealloced) ;  /* 0x000000ac00087944 */ /* 0x028fea0003c00000 */
.L_x_70:
[----:B------:R-:W-:Y:S01]  /*3be0*/  NOP ;  /* 0x0000000000007918 */ /* 0x000fe20000000000 */
[----:B------:R-:W-:Y:S05]  /*3bf0*/  EXIT ;  /* 0x000000000000794d */ /* 0x000fea0003800000 */
.L_x_54:
[----:B------:R-:W-:-:S09]  /*3c00*/  UISETP.NE.OR UP0, UPT, UR17, 0x3, !UP3 ;  /* 0x000000031100788c */ /* 0x000fd2000df05670 */
[----:B------:R-:W-:Y:S05]  /*3c10*/  BRA.U UP0, `(.L_x_71) ;  /* 0x0000001500c87547 */ /* 0x000fea000b800000 */
[----:B------:R-:W1:Y:S01]  /*3c20*/  S2UR UR10, SR_CgaCtaId ;  /* 0x00000000000a79c3 */ /* 0x000e620000008800 */
[----:B------:R-:W2:Y:S01]  /*3c30*/  LDCU UR46, c[0x0][0x370] ;  /* 0x00006e00ff2e77ac */ /* 0x000ea20008000800 */
[----:B------:R-:W-:Y:S01]  /*3c40*/  HFMA2 R14, -RZ, RZ, 0, 0 ;  /* 0x00000000ff0e7431 */ /* 0x000fe200000001ff */
[----:B------:R-:W-:Y:S01]  /*3c50*/  MOV R13, RZ ;  /* 0x000000ff000d7202 */ /* 0x000fe20000000f00 */
[----:B------:R-:W-:Y:S01]  /*3c60*/  HFMA2 R7, -RZ, RZ, 0, 2 ;  /* 0x00004000ff077431 */ /* 0x000fe200000001ff */
[----:B------:R-:W2:Y:S03]  /*3c70*/  LDCU.128 UR48, c[0x0][0xb10] ;  /* 0x00016200ff3077ac */ /* 0x000ea60008000c00 */
[----:B------:R-:W3:Y:S01]  /*3c80*/  LDC.64 R16, c[0x0][0x348] ;  /* 0x0000d200ff107b82 */ /* 0x000ee20000000a00 */
[----:B------:R-:W4:Y:S01]  /*3c90*/  LDCU UR39, c[0x0][0x374] ;  /* 0x00006e80ff2777ac */ /* 0x000f220008000800 */
[----:B------:R-:W1:Y:S06]  /*3ca0*/  LDCU UR15, c[0x0][0xb0c] ;  /* 0x00016180ff0f77ac */ /* 0x000e6c0008000800 */
[----:B------:R-:W3:Y:S01]  /*3cb0*/  LDC.64 R2, c[0x0][0x888] ;  /* 0x00022200ff027b82 */ /* 0x000ee20000000a00 */
[----:B------:R-:W3:Y:S01]  /*3cc0*/  LDCU UR54, c[0x0][0xb20] ;  /* 0x00016400ff3677ac */ /* 0x000ee20008000800 */
[----:B------:R-:W3:Y:S06]  /*3cd0*/  LDCU UR4, c[0x0][0xb30] ;  /* 0x00016600ff0477ac */ /* 0x000eec0008000800 */
[----:B------:R-:W3:Y:S01]  /*3ce0*/  LDC.64 R4, c[0x0][0x890] ;  /* 0x00022400ff047b82 */ /* 0x000ee20000000a00 */
[----:B------:R-:W-:Y:S01]  /*3cf0*/  UMOV UR21, 0x400 ;  /* 0x0000040000157882 */ /* 0x000fe20000000000 */
[----:B--2---:R-:W-:-:S02]  /*3d00*/  UIMAD.WIDE.U32 UR6, UR46, UR48, URZ ;  /* 0x000000302e0672a5 */ /* 0x004fc4000f8e00ff */
[----:B----4-:R-:W-:Y:S02]  /*3d10*/  UIMAD.WIDE.U32 UR8, UR39, UR51, URZ ;  /* 0x00000033270872a5 */ /* 0x010fe4000f8e00ff */
[----:B-1----:R-:W-:Y:S02]  /*3d20*/  ULEA UR21, UR10, UR21, 0x18 ;  /* 0x000000150a157291 */ /* 0x002fe4000f8ec0ff */
[----:B------:R-:W-:Y:S02]  /*3d30*/  UPLOP3.LUT UP1, UPT, UPT, UPT, UPT, 0x40, 0x4 ;  /* 0x000000000004789c */ /* 0x000fe40003f2e870 */
[----:B------:R-:W-:Y:S02]  /*3d40*/  UIADD3 UR41, UPT, UPT, UR21, 0x30, URZ ;  /* 0x0000003015297890 */ /* 0x000fe4000fffe0ff */
[----:B------:R-:W-:Y:S02]  /*3d50*/  UIADD3 UR33, UPT, UPT, UR21, 0x38, URZ ;  /* 0x0000003815217890 */ /* 0x000fe4000fffe0ff */
[----:B------:R-:W-:-:S02]  /*3d60*/  UIADD3 UR25, UPT, UPT, UR21, 0x40, URZ ;  /* 0x0000004015197890 */ /* 0x000fc4000fffe0ff */
[----:B------:R-:W-:Y:S01]  /*3d70*/  UIADD3 UR17, UPT, UPT, UR21, 0x48, URZ ;  /* 0x0000004815117890 */ /* 0x000fe2000fffe0ff */
[----:B------:R-:W-:Y:S01]  /*3d80*/  UMOV UR6, UR7 ;  /* 0x0000000700067c82 */ /* 0x000fe20008000000 */
[----:B------:R-:W-:Y:S01]  /*3d90*/  UMOV UR47, UR9 ;  /* 0x00000009002f7c82 */ /* 0x000fe20008000000 */
[----:B------:R-:W-:Y:S02]  /*3da0*/  UISETP.GE.AND UP0, UPT, UR45, 0x1, UPT ;  /* 0x000000012d00788c */ /* 0x000fe4000bf06270 */
[----:B------:R-:W-:Y:S01]  /*3db0*/  UISETP.NE.AND UP4, UPT, UR45, 0x1, UPT ;  /* 0x000000012d00788c */ /* 0x000fe2000bf85270 */
[----:B------:R-:W1:Y:S01]  /*3dc0*/  LDCU.64 UR22, c[0x0][0xb28] ;  /* 0x00016500ff1677ac */ /* 0x000e620008000a00 */
[----:B------:R-:W-:Y:S02]  /*3dd0*/  UISETP.NE.AND UP6, UPT, UR15, 0x1, UPT ;  /* 0x000000010f00788c */ /* 0x000fe4000bfc5270 */
[----:B------:R-:W-:Y:S02]  /*3de0*/  UISETP.NE.AND UP5, UPT, UR50, 0x1, UPT ;  /* 0x000000013200788c */ /* 0x000fe4000bfa5270 */
[----:B------:R-:W-:-:S02]  /*3df0*/  USHF.R.U32.HI UR52, URZ, UR49, UR6 ;  /* 0x00000031ff347299 */ /* 0x000fc40008011606 */
[----:B------:R-:W-:Y:S02]  /*3e00*/  UPRMT UR37, UR10, 0x654, UR41 ;  /* 0x000006540a257896 */ /* 0x000fe40008000029 */
[----:B------:R-:W-:Y:S02]  /*3e10*/  UPRMT UR31, UR10, 0x654, UR33 ;  /* 0x000006540a1f7896 */ /* 0x000fe40008000021 */
[----:B------:R-:W-:Y:S02]  /*3e20*/  UPRMT UR30, UR10, 0x654, UR25 ;  /* 0x000006540a1e7896 */ /* 0x000fe40008000019 */
[----:B------:R-:W-:Y:S02]  /*3e30*/  UPRMT UR29, UR10, 0x654, UR17 ;  /* 0x000006540a1d7896 */ /* 0x000fe40008000011 */
[----:B---3--:R-:W-:Y:S02]  /*3e40*/  USHF.R.U32.HI UR47, URZ, UR54, UR47 ;  /* 0x00000036ff2f7299 */ /* 0x008fe4000801162f */
[----:B------:R-:W-:-:S11]  /*3e50*/  UISETP.NE.AND UP3, UPT, UR4, 0x1, UPT ;  /* 0x000000010400788c */ /* 0x000fd6000bf65270 */
.L_x_86:
[C---:B------:R-:W-:Y:S02]  /*3e60*/  LEA R12, R14.reuse, UR21, 0x3 ;  /* 0x000000150e0c7c11 */ /* 0x040fe4000f8e18ff */
[----:B------:R-:W-:Y:S02]  /*3e70*/  SHF.L.U32 R0, R13, 0x1f, RZ ;  /* 0x0000001f0d007819 */ /* 0x000fe400000006ff */
[----:B------:R-:W-:Y:S02]  /*3e80*/  LEA R8, R14, UR21, 0x4 ;  /* 0x000000150e087c11 */ /* 0x000fe4000f8e20ff */
[----:B--2---:R-:W2:Y:S02]  /*3e90*/  SYNCS.PHASECHK.TRANS64.TRYWAIT P0, [R12+URZ+0x80], R0 ;  /* 0x000080000c0075a7 */ /* 0x004ea400080011ff */
[----:B--2---:R-:W-:Y:S05]  /*3ea0*/  @!P0 BRA `(.L_x_72) ;  /* 0x000000a0003c8947 */ /* 0x004fea0003800000 */
.L_x_192:
[----:B------:R-:W3:Y:S01]  /*3eb0*/  LDS.128 R8, [R8+0xf0] ;  /* 0x0000f00008087984 */ /* 0x000ee20000000c00 */
[----:B------:R-:W-:Y:S01]  /*3ec0*/  UISETP.GE.AND UP0, UPT, UR45, 0x1, UPT ;  /* 0x000000012d00788c */ /* 0x000fe2000bf06270 */
[----:B------:R-:W-:Y:S01]  /*3ed0*/  @!PT LDS RZ, [RZ] ;  /* 0x00000000fffff984 */ /* 0x000fe20000000800 */
[----:B------:R-:W-:Y:S01]  /*3ee0*/  @!PT LDS RZ, [RZ] ;  /* 0x00000000fffff984 */ /* 0x000fe20000000800 */
[----:B------:R-:W-:Y:S01]  /*3ef0*/  @!PT LDS RZ, [RZ] ;  /* 0x00000000fffff984 */ /* 0x000fe20000000800 */
[----:B------:R-:W-:Y:S01]  /*3f00*/  @!PT LDS RZ, [RZ] ;  /* 0x00000000fffff984 */ /* 0x000fe20000000800 */
[----:B------:R4:W-:Y:S06]  /*3f10*/  MEMBAR.ALL.CTA ;  /* 0x0000000000007992 */ /* 0x0009ec0000008000 */
[----:B----4-:R-:W4:Y:S01]  /*3f20*/  FENCE.VIEW.ASYNC.S ;  /* 0x00000000000073c6 */ /* 0x010f220000000000 */
[----:B---3--:R-:W-:Y:S11]  /*3f30*/  LOP3.LUT P0, RZ, R10, 0x1, RZ, 0xc0, !PT ;  /* 0x000000010aff7812 */ /* 0x008ff6000780c0ff */
[----:B------:R-:W-:Y:S02]  /*3f40*/  @!UPT UIADD3 URZ, UPT, UPT, URZ, URZ, URZ ;  /* 0x000000fffffff290 */ /* 0x000fe4000fffe0ff */
[----:B----4-:R-:W-:Y:S01]  /*3f50*/  VOTEU.ANY UP2, P0 ;  /* 0x0000000000ff7886 */ /* 0x010fe20000040100 */
[----:B------:R-:W-:Y:S11]  /*3f60*/  PLOP3.LUT P0, PT, PT, PT, UP2, 0x80, 0x8 ;  /* 0x000000000008781c */ /* 0x000ff60003f0f028 */
[----:B------:R-:W-:Y:S02]  /*3f70*/  @!UPT UIADD3 URZ, UPT, UPT, URZ, URZ, URZ ;  /* 0x000000fffffff290 */ /* 0x000fe4000fffe0ff */
[----:B--2---:R-:W-:Y:S02]  /*3f80*/  @P0 SHF.R.U32.HI R0, RZ, 0x10, R9 ;  /* 0x00000010ff000819 */ /* 0x004fe40000011609 */
[----:B------:R-:W-:Y:S02]  /*3f90*/  @P0 MOV R6, R8 ;  /* 0x0000000800060202 */ /* 0x000fe40000000f00 */
[----:B------:R-:W-:Y:S01]  /*3fa0*/  @P0 R2UR UR4, R0 ;  /* 0x00000000000402ca */ /* 0x000fe200000e0000 */
[----:B------:R-:W-:Y:S01]  /*3fb0*/  VIADD R0, R12, 0x90 ;  /* 0x000000900c007836 */ /* 0x000fe20000000000 */
[----:B------:R-:W-:Y:S02]  /*3fc0*/  @P0 LOP3.LUT R8, R9, 0xffff, RZ, 0xc0, !PT ;  /* 0x0000ffff09080812 */ /* 0x000fe400078ec0ff */
[----:B------:R-:W-:Y:S02]  /*3fd0*/  @P0 R2UR UR6, R6 ;  /* 0x00000000060602ca */ /* 0x000fe400000e0000 */
[----:B------:R-:W-:Y:S02]  /*3fe0*/  PRMT R0, RZ, 0x654, R0 ;  /* 0x00000654ff007816 */ /* 0x000fe40000000000 */
[----:B------:R-:W-:Y:S02]  /*3ff0*/  @P0 R2UR UR5, R8 ;  /* 0x00000000080502ca */ /* 0x000fe400000e0000 */
[----:B------:R2:W-:Y:S03]  /*4000*/  SYNCS.ARRIVE.TRANS64.RED.A1T0 RZ, [R0+URZ], RZ ;  /* 0x000000ff00ff79a7 */ /* 0x0005e600081004ff */
[----:B------:R-:W-:Y:S04]  /*4010*/  @UP2 UMOV UR38, UR4 ;  /* 0x0000000400262c82 */ /* 0x000fe80008000000 */
[----:B------:R-:W-:Y:S04]  /*4020*/  @UP2 UMOV UR14, UR6 ;  /* 0x00000006000e2c82 */ /* 0x000fe80008000000 */
[----:B------:R-:W-:Y:S01]  /*4030*/  @UP2 UMOV UR13, UR5 ;  /* 0x00000005000d2c82 */ /* 0x000fe20008000000 */
[----:B------:R-:W-:Y:S05]  /*4040*/  BRA.U !UP0, `(.L_x_73) ;  /* 0x0000000108a47547 */ /* 0x000fea000b800000 */
[----:B------:R-:W-:Y:S02]  /*4050*/  UIMAD.WIDE.U32 UR18, UR13, UR51, URZ ;  /* 0x000000330d1272a5 */ /* 0x000fe4000f8e00ff */
[----:B------:R-:W-:Y:S02]  /*4060*/  UIMAD.WIDE.U32 UR26, UR14, UR48, URZ ;  /* 0x000000300e1a72a5 */ /* 0x000fe4000f8e00ff */
[----:B------:R-:W-:Y:S02]  /*4070*/  USEL UR4, UR39, UR47, !UP5 ;  /* 0x0000002f27047287 */ /* 0x000fe4000e800000 */
[----:B------:R-:W-:Y:S02]  /*4080*/  USEL UR7, UR46, UR52, !UP6 ;  /* 0x000000342e077287 */ /* 0x000fe4000f000000 */
[----:B-1----:R-:W-:Y:S02]  /*4090*/  UIMAD.WIDE.U32 UR8, UR4, UR22, URZ ;  /* 0x00000016040872a5 */ /* 0x002fe4000f8e00ff */
[----:B------:R-:W-:Y:S01]  /*40a0*/  UIMAD.WIDE.U32 UR10, UR7, UR22, URZ ;  /* 0x00000016070a72a5 */ /* 0x000fe2000f8e00ff */
[----:B------:R-:W-:Y:S02]  /*40b0*/  UMOV UR5, UR19 ;  /* 0x0000001300057c82 */ /* 0x000fe40008000000 */
[----:B------:R-:W-:Y:S03]  /*40c0*/  USHF.R.U32.HI UR6, URZ, UR54, UR5 ;  /* 0x00000036ff067299 */ /* 0x000fe60008011605 */
[----:B------:R-:W-:Y:S01]  /*40d0*/  UMOV UR5, UR27 ;  /* 0x0000001b00057c82 */ /* 0x000fe20008000000 */
[----:B------:R-:W-:Y:S02]  /*40e0*/  USEL UR6, UR13, UR6, !UP5 ;  /* 0x000000060d067287 */ /* 0x000fe4000e800000 */
[----:B------:R-:W-:Y:S03]  /*40f0*/  USHF.R.U32.HI UR12, URZ, UR49, UR5 ;  /* 0x00000031ff0c7299 */ /* 0x000fe60008011605 */
[----:B------:R-:W-:Y:S02]  /*4100*/  UMOV UR5, UR9 ;  /* 0x0000000900057c82 */ /* 0x000fe40008000000 */
[----:B------:R-:W-:Y:S03]  /*4110*/  @UP4 USHF.R.U32.HI UR4, URZ, UR23, UR5 ;  /* 0x00000017ff044299 */ /* 0x000fe60008011605 */
[----:B------:R-:W-:Y:S01]  /*4120*/  UMOV UR5, UR11 ;  /* 0x0000000b00057c82 */ /* 0x000fe20008000000 */
[----:B------:R-:W-:Y:S02]  /*4130*/  UIMAD UR4, UR45, UR4, URZ ;  /* 0x000000042d0472a4 */ /* 0x000fe4000f8e02ff */
[----:B------:R-:W-:Y:S02]  /*4140*/  @UP4 USHF.R.U32.HI UR7, URZ, UR23, UR5 ;  /* 0x00000017ff074299 */ /* 0x000fe40008011605 */
[----:B------:R-:W-:Y:S02]  /*4150*/  UIMAD.WIDE.U32 UR10, UR6, UR22, URZ ;  /* 0x00000016060a72a5 */ /* 0x000fe4000f8e00ff */
[----:B------:R-:W-:Y:S02]  /*4160*/  USEL UR5, UR14, UR12, !UP6 ;  /* 0x0000000c0e057287 */ /* 0x000fe4000f000000 */
[----:B------:R-:W-:Y:S02]  /*4170*/  UIMAD UR8, UR45, UR7, URZ ;  /* 0x000000072d0872a4 */ /* 0x000fe4000f8e02ff */
[----:B------:R-:W-:Y:S03]  /*4180*/  UISETP.GE.AND UP0, UPT, UR6, UR4, UPT ;  /* 0x000000040600728c */ /* 0x000fe6000bf06270 */
[----:B------:R-:W-:Y:S01]  /*4190*/  UMOV UR4, UR11 ;  /* 0x0000000b00047c82 */ /* 0x000fe20008000000 */
[----:B------:R-:W-:Y:S02]  /*41a0*/  UISETP.GE.OR UP0, UPT, UR5, UR8, UP0 ;  /* 0x000000080500728c */ /* 0x000fe40008706670 */
[----:B------:R-:W-:Y:S02]  /*41b0*/  USHF.R.U32.HI UR4, URZ, UR23, UR4 ;  /* 0x00000017ff047299 */ /* 0x000fe40008011604 */
[----:B------:R-:W-:Y:S02]  /*41c0*/  UIMAD.WIDE.U32 UR8, UR5, UR22, URZ ;  /* 0x00000016050872a5 */ /* 0x000fe4000f8e00ff */
[----:B------:R-:W-:Y:S04]  /*41d0*/  USEL UR10, UR6, UR4, !UP4 ;  /* 0x00000004060a7287 */ /* 0x000fe8000e000000 */
[----:B------:R-:W-:Y:S01]  /*41e0*/  UIADD3 UR11, UPT, UPT, -UR10, URZ, URZ ;  /* 0x000000ff0a0b7290 */ /* 0x000fe2000fffe1ff */
[----:B------:R-:W-:Y:S02]  /*41f0*/  @!UP0 UMOV UR4, UR9 ;  /* 0x0000000900048c82 */ /* 0x000fe40008000000 */
[----:B------:R-:W-:Y:S02]  /*4200*/  @!UP0 USHF.R.U32.HI UR4, URZ, UR23, UR4 ;  /* 0x00000017ff048299 */ /* 0x000fe40008011604 */
[----:B------:R-:W-:Y:S02]  /*4210*/  UIMAD UR8, UR45, UR11, UR6 ;  /* 0x0000000b2d0872a4 */ /* 0x000fe4000f8e0206 */
[----:B------:R-:W-:Y:S04]  /*4220*/  @!UP0 USEL UR4, UR5, UR4, !UP4 ;  /* 0x0000000405048287 */ /* 0x000fe8000e000000 */
[----:B------:R-:W-:Y:S02]  /*4230*/  @!UP0 UIMAD UR7, UR7, UR8, UR4 ;  /* 0x00000008070782a4 */ /* 0x000fe4000f8e0204 */
[----:B------:R-:W-:Y:S02]  /*4240*/  @!UP0 UIADD3 UR9, UPT, UPT, UR10, -UR4, URZ ;  /* 0x800000040a098290 */ /* 0x000fe4000fffe0ff */
[----:B------:R-:W-:Y:S02]  /*4250*/  UIADD3 UR8, UPT, UPT, -UR6, URZ, URZ ;  /* 0x000000ff06087290 */ /* 0x000fe4000fffe1ff */
[----:B------:R-:W-:Y:S02]  /*4260*/  UIADD3 UR4, UPT, UPT, -UR5, URZ, URZ ;  /* 0x000000ff05047290 */ /* 0x000fe4000fffe1ff */
[----:B------:R-:W-:Y:S03]  /*4270*/  @!UP0 UIMAD UR6, UR9, UR45, UR5 ;  /* 0x0000002d090682a4 */ /* 0x000fe6000f8e0205 */
[----:B------:R-:W-:Y:S01]  /*4280*/  @!UP0 UMOV UR5, UR7 ;  /* 0x0000000700058c82 */ /* 0x000fe20008000000 */
[----:B------:R-:W-:Y:S02]  /*4290*/  UIMAD UR7, UR15, UR4, UR14 ;  /* 0x000000040f0772a4 */ /* 0x000fe4000f8e020e */
[----:B------:R-:W-:Y:S02]  /*42a0*/  UIMAD UR4, UR50, UR8, UR13 ;  /* 0x00000008320472a4 */ /* 0x000fe4000f8e020d */
[----:B------:R-:W-:Y:S02]  /*42b0*/  UIMAD UR14, UR5, UR15, UR7 ;  /* 0x0000000f050e72a4 */ /* 0x000fe4000f8e0207 */
[----:B------:R-:W-:Y:S11]  /*42c0*/  UIMAD UR13, UR6, UR50, UR4 ;  /* 0x00000032060d72a4 */ /* 0x000ff6000f8e0204 */
[----:B------:R-:W-:Y:S01]  /*42d0*/  @!UPT UIADD3 URZ, UPT, UPT, URZ, URZ, URZ ;  /* 0x000000fffffff290 */ /* 0x000fe2000fffe0ff */
.L_x_73:
[----:B------:R-:W3:Y:S01]  /*42e0*/  @!UP3 LDCU.128 UR8, c[0x0][0xb10] ;  /* 0x00016200ff08b7ac */ /* 0x000ee20008000c00 */
[----:B------:R-:W-:Y:S01]  /*42f0*/  IMAD.MOV.U32 R10, RZ, RZ, 0x1 ;  /* 0x00000001ff0a7424 */ /* 0x000fe200078e00ff */
[C---:B------:R-:W-:Y:S02]  /*4300*/  ISETP.NE.U32.AND P1, PT, R4.reuse, RZ, PT ;  /* 0x000000ff0400720c */ /* 0x040fe40003f25070 */
[----:B------:R-:W-:Y:S02]  /*4310*/  ISETP.NE.U32.AND P0, PT, R4, RZ, PT ;  /* 0x000000ff0400720c */ /* 0x000fe40003f05070 */
[C---:B------:R-:W-:Y:S01]  /*4320*/  ISETP.NE.AND.EX P1, PT, R5.reuse, RZ, PT, P1 ;  /* 0x000000ff0500720c */ /* 0x040fe20003f25310 */
[----:B------:R-:W4:Y:S01]  /*4330*/  @!UP3 LDCU UR5, c[0x0][0xb0c] ;  /* 0x00016180ff05b7ac */ /* 0x000f220008000800 */
[----:B------:R-:W-:Y:S02]  /*4340*/  ISETP.NE.AND.EX P0, PT, R5, RZ, PT, P0 ;  /* 0x000000ff0500720c */ /* 0x000fe40003f05300 */
[----:B------:R-:W-:Y:S01]  /*4350*/  SHF.L.U32 R10, R10, 0x1f, RZ ;  /* 0x0000001f0a0a7819 */ /* 0x000fe200000006ff */
[----:B------:R-:W-:Y:S02]  /*4360*/  USHF.L.U32 UR43, UR16, 0x7, URZ ;  /* 0x00000007102b7899 */ /* 0x000fe400080006ff */
[----:B------:R-:W-:Y:S02]  /*4370*/  USHF.L.U32 UR42, UR20, 0x8, URZ ;  /* 0x00000008142a7899 */ /* 0x000fe400080006ff */
[----:B---3--:R-:W-:Y:S07]  /*4380*/  UIMAD.WIDE.U32 UR6, UR14, UR8, URZ ;  /* 0x000000080e0672a5 */ /* 0x008fee000f8e00ff */
[----:B------:R-:W-:Y:S01]  /*4390*/  @!UP3 UMOV UR4, UR7 ;  /* 0x000000070004bc82 */ /* 0x000fe20008000000 */
[----:B----4-:R-:W-:Y:S02]  /*43a0*/  @!UP3 UISETP.NE.AND UP0, UPT, UR5, 0x1, UPT ;  /* 0x000000010500b88c */ /* 0x010fe4000bf05270 */
[----:B------:R-:W-:Y:S02]  /*43b0*/  @!UP3 USHF.R.U32.HI UR4, URZ, UR9, UR4 ;  /* 0x00000009ff04b299 */ /* 0x000fe40008011604 */
[----:B------:R-:W-:Y:S02]  /*43c0*/  UIMAD.WIDE.U32 UR6, UR13, UR11, URZ ;  /* 0x0000000b0d0672a5 */ /* 0x000fe4000f8e00ff */
[----:B------:R-:W-:Y:S02]  /*43d0*/  @!UP3 USEL UR8, UR14, UR4, !UP0 ;  /* 0x000000040e08b287 */ /* 0x000fe4000c000000 */
[----:B------:R-:W-:Y:S03]  /*43e0*/  @!UP3 UISETP.NE.AND UP0, UPT, UR10, 0x1, UPT ;  /* 0x000000010a00b88c */ /* 0x000fe6000bf05270 */
[----:B------:R-:W-:Y:S02]  /*43f0*/  @!UP3 UMOV UR6, UR7 ;  /* 0x000000070006bc82 */ /* 0x000fe40008000000 */
[----:B------:R-:W3:Y:S02]  /*4400*/  @!UP3 LDCU UR4, c[0x0][0xb20] ;  /* 0x00016400ff04b7ac */ /* 0x000ee40008000800 */
[----:B---3--:R-:W-:Y:S04]  /*4410*/  @!UP3 USHF.R.U32.HI UR6, URZ, UR4, UR6 ;  /* 0x00000004ff06b299 */ /* 0x008fe80008011606 */
[----:B------:R-:W-:Y:S04]  /*4420*/  @!UP3 USEL UR6, UR13, UR6, !UP0 ;  /* 0x000000060d06b287 */ /* 0x000fe8000c000000 */
[----:B------:R-:W-:Y:S02]  /*4430*/  @!UP3 UIADD3 UR4, UPT, UPT, -UR8, UR6, URZ ;  /* 0x000000060804b290 */ /* 0x000fe4000fffe1ff */
[----:B------:R-:W-:Y:S02]  /*4440*/  @!UP3 UIADD3 UR6, UPT, UPT, UR8, -UR6, URZ ;  /* 0x800000060806b290 */ /* 0x000fe4000fffe0ff */
[----:B------:R-:W-:Y:S02]  /*4450*/  @!UP3 UIMAD UR14, UR4, UR5, UR14 ;  /* 0x00000005040eb2a4 */ /* 0x000fe4000f8e020e */
[----:B------:R-:W-:Y:S01]  /*4460*/  @!UP3 UIMAD UR13, UR6, UR10, UR13 ;  /* 0x0000000a060db2a4 */ /* 0x000fe2000f8e020d */
[----:B------:R-:W-:Y:S11]  /*4470*/  BRA.U UP1, `(.L_x_74) ;  /* 0x0000000101107547 */ /* 0x000ff6000b800000 */
[----:B------:R-:W-:Y:S04]  /*4480*/  MOV R6, UR53 ;  /* 0x0000003500067c02 */ /* 0x000fe80008000f00 */
[----:B------:R-:W-:Y:S04]  /*4490*/  SHF.L.U32 R6, R6, 0x1f, RZ ;  /* 0x0000001f06067819 */ /* 0x000fe800000006ff */
[----:B------:R-:W3:Y:S02]  /*44a0*/  SYNCS.PHASECHK.TRANS64.TRYWAIT P2, [UR21+0x78], R6 ;  /* 0x00007806ff0075a7 */ /* 0x000ee40008041115 */
[----:B---3--:R-:W-:Y:S05]  /*44b0*/  @!P2 BRA `(.L_x_75) ;  /* 0x0000009800cca947 */ /* 0x008fea0003800000 */
.L_x_74:
[----:B------:R-:W-:Y:S05]  /*44c0*/  @!P1 BRA `(.L_x_76) ;  /* 0x0000000000309947 */ /* 0x000fea0003800000 */
[----:B------:R-:W-:Y:S01]  /*44d0*/  ISETP.NE.U32.AND P1, PT, R2, RZ, PT ;  /* 0x000000ff0200720c */ /* 0x000fe20003f25070 */
[----:B------:R-:W3:Y:S01]  /*44e0*/  LDCU.64 UR4, c[0x0][0x358] ;  /* 0x00006b00ff0477ac */ /* 0x000ee20008000a00 */
[----:B------:R-:W-:Y:S02]  /*44f0*/  IMAD.MOV.U32 R86, RZ, RZ, 0x1 ;  /* 0x00000001ff567424 */ /* 0x000fe400078e00ff */
[----:B------:R-:W-:Y:S11]  /*4500*/  ISETP.NE.AND.EX P1, PT, R3, RZ, PT, P1 ;  /* 0x000000ff0300720c */ /* 0x000ff60003f25310 */
[----:B------:R-:W-:Y:S02]  /*4510*/  @!UPT UIADD3 URZ, UPT, UPT, URZ, URZ, URZ ;  /* 0x000000fffffff290 */ /* 0x000fe4000fffe0ff */
[----:B------:R-:W4:Y:S01]  /*4520*/  @P1 LDC.64 R8, c[0x0][0x888] ;  /* 0x00022200ff081b82 */ /* 0x000f220000000a00 */
[----:B--2---:R-:W-:Y:S04]  /*4530*/  @P1 IMAD R0, R4, UR36, RZ ;  /* 0x0000002404001c24 */ /* 0x004fe8000f8e02ff */
[----:B----4-:R-:W-:Y:S04]  /*4540*/  @P1 IMAD.WIDE R8, R0, 0x4, R8 ;  /* 0x0000000400081825 */ /* 0x010fe800078e0208 */
[----:B------:R-:W-:Y:S01]  /*4550*/  HFMA2 R0, -RZ, RZ, 0, 5.9604644775390625e-08 ;  /* 0x00000001ff007431 */ /* 0x000fe200000001ff */
[----:B---3-5:R3:W5:Y:S04]  /*4560*/  @P1 LDG.E R45, desc[UR4][R8.64] ;  /* 0x00000004082d1981 */ /* 0x028768000c1e1900 */
[----:B------:R-:W-:Y:S01]  /*4570*/  @!P1 PRMT R86, R0, 0x7610, R86 ;  /* 0x0000761000569816 */ /* 0x000fe20000000056 */
[----:B---3--:R-:W4:Y:S06]  /*4580*/  @!P1 LDC R45, c[0x0][0x880] ;  /* 0x00022000ff2d9b82 */ /* 0x008f2c0000000800 */
.L_x_76:
[----:B----45:R-:W-:Y:S01]  /*4590*/  @!P0 FSETP.EQ.AND P1, PT, R45, RZ, PT ;  /* 0x000000ff2d00820b */ /* 0x030fe20003f22000 */
[----:B------:R-:W-:Y:S01]  /*45a0*/  @!UPT UIADD3 URZ, UPT, UPT, URZ, URZ, URZ ;  /* 0x000000fffffff290 */ /* 0x000fe2000fffe0ff */
[----:B------:R-:W-:Y:S11]  /*45b0*/  @!P0 BRA `(.L_x_77) ;  /* 0x0000000000188947 */ /* 0x000ff60003800000 */
[----:B------:R-:W-:Y:S02]  /*45c0*/  LOP3.LUT P0, RZ, R86, 0xff, RZ, 0xc0, !PT ;  /* 0x000000ff56ff7812 */ /* 0x000fe4000780c0ff */
[----:B------:R-:W-:Y:S04]  /*45d0*/  ISETP.NE.U32.AND P1, PT, R2, RZ, PT ;  /* 0x000000ff0200720c */ /* 0x000fe80003f25070 */
[----:B------:R-:W-:Y:S04]  /*45e0*/  ISETP.NE.AND.EX P1, PT, R3, RZ, PT, P1 ;  /* 0x000000ff0300720c */ /* 0x000fe80003f25310 */
[----:B------:R-:W-:Y:S03]  /*45f0*/  PLOP3.LUT P1, PT, P1, PT, PT, 0x8, 0x80 ;  /* 0x000000000080781c */ /* 0x000fe60000f2e170 */
[----:B------:R-:W-:Y:S11]  /*4600*/  @P0 FSETP.EQ.AND P1, PT, R45, RZ, PT ;  /* 0x000000ff2d00020b */ /* 0x000ff60003f22000 */
[----:B------:R-:W-:Y:S02]  /*4610*/  @!UPT UIADD3 URZ, UPT, UPT, URZ, URZ, URZ ;  /* 0x000000fffffff290 */ /* 0x000fe4000fffe0ff */
.L_x_77:
[----:B------:R-:W3:Y:S01]  /*4620*/  SYNCS.PHASECHK.TRANS64.TRYWAIT P2, [UR21+0x50], R10 ;  /* 0x0000500aff0075a7 */ /* 0x000ee20008041115 */
[----:B------:R-:W-:Y:S04]  /*4630*/  ELECT P0, URZ, PT ;  /* 0x0000000000ff782f */ /* 0x000fe80003800000 */
[----:B------:R-:W-:Y:S11]  /*4640*/  PLOP3.LUT P1, PT, P1, P0, PT, 0xf2, 0x2f ;  /* 0x00000000002f781c */ /* 0x000ff60000f21e72 */
[----:B------:R-:W-:Y:S02]  /*4650*/  @!UPT UIADD3 URZ, UPT, UPT, URZ, URZ, URZ ;  /* 0x000000fffffff290 */ /* 0x000fe4000fffe0ff */
[----:B------:R-:W-:Y:S05]  /*4660*/  @!P1 IADD3 R8, P0, PT, R16, 0x580, RZ ;  /* 0x0000058010089810 */ /* 0x000fea0007f1e0ff */
[----:B--2---:R-:W-:Y:S01]  /*4670*/  @!P1 IMAD.X R6, RZ, RZ, R17, P0 ;  /* 0x000000ffff069224 */ /* 0x004fe200000e0611 */
[----:B---3--:R-:W-:Y:S07]  /*4680*/  @!P2 BRA `(.L_x_78) ;  /* 0x000000980070a947 */ /* 0x008fee0003800000 */
.L_x_195:
[----:B------:R-:W-:Y:S01]  /*4690*/  @!P1 R2UR UR5, R8 ;  /* 0x00000000080592ca */ /* 0x000fe200000e0000 */
[----:B------:R-:W-:Y:S01]  /*46a0*/  VOTEU.ALL UP0, P1 ;  /* 0x0000000000ff7886 */ /* 0x000fe20000800000 */
[----:B------:R-:W-:Y:S01]  /*46b0*/  @!P1 R2UR UR4, R6 ;  /* 0x00000000060492ca */ /* 0x000fe200000e0000 */
[----:B--2---:R-:W-:Y:S01]  /*46c0*/  @!P1 IMAD.MOV.U32 R0, RZ, RZ, 0x4000 ;  /* 0x00004000ff009424 */ /* 0x004fe200078e00ff */
[----:B------:R-:W-:Y:S01]  /*46d0*/  UMOV UR6, 0x0 ;  /* 0x0000000000067882 */ /* 0x000fe20000000000 */
[----:B------:R-:W-:Y:S01]  /*46e0*/  UMOV UR7, 0x10000000 ;  /* 0x1000000000077882 */ /* 0x000fe20000000000 */
[----:B------:R-:W-:Y:S01]  /*46f0*/  @!UP0 UIADD3 UR40, UPT, UPT, UR21, 0x400, URZ ;  /* 0x0000040015288890 */ /* 0x000fe2000fffe0ff */
[----:B------:R-:W-:Y:S01]  /*4700*/  VOTEU.ALL UP0, P1 ;  /* 0x0000000000ff7886 */ /* 0x000fe20000800000 */
[----:B------:R-:W-:Y:S05]  /*4710*/  UMOV UR44, UR36 ;  /* 0x00000024002c7c82 */ /* 0x000fea0008000000 */
[----:B------:R-:W-:Y:S02]  /*4720*/  IMAD.U32 R8, RZ, RZ, UR5 ;  /* 0x00000005ff087e24 */ /* 0x000fe4000f8e00ff */
[----:B------:R-:W-:Y:S03]  /*4730*/  IMAD.U32 R9, RZ, RZ, UR4 ;  /* 0x00000004ff097e24 */ /* 0x000fe6000f8e00ff */
[----:B------:R-:W-:Y:S02]  /*4740*/  @!P1 R2UR UR4, R8 ;  /* 0x00000000080492ca */ /* 0x000fe400000e0000 */
[----:B------:R-:W-:Y:S02]  /*4750*/  @!P1 R2UR UR5, R9 ;  /* 0x00000000090592ca */ /* 0x000fe400000e0000 */
[----:B------:R-:W-:Y:S05]  /*4760*/  @!P1 IADD3 R8, P0, PT, R16, 0x580, RZ ;  /* 0x0000058010089810 */ /* 0x000fea0007f1e0ff */
[----:B------:R-:W-:Y:S06]  /*4770*/  @!P1 IMAD.X R6, RZ, RZ, R17, P0 ;  /* 0x000000ffff069224 */ /* 0x000fec00000e0611 */
[----:B------:R2:W-:Y:S01]  /*4780*/  @!UP0 UTMALDG.3D [UR40], [UR4], desc[UR6] ;  /* 0x00000628040085b4 */ /* 0x0005e20008011000 */
[----:B------:R2:W-:Y:S01]  /*4790*/  @!P1 SYNCS.ARRIVE.TRANS64.RED.A0TR RZ, [UR21+0x30], R0 ;  /* 0x00003000ffff99a7 */ /* 0x0005e20008300415 */
[----:B------:R-:W-:Y:S01]  /*47a0*/  SYNCS.ARRIVE.TRANS64.RED.A1T0 RZ, [UR37], RZ ;  /* 0x000000ffffff79a7 */ /* 0x000fe20008100425 */
[----:B------:R-:W3:Y:S02]  /*47b0*/  SYNCS.PHASECHK.TRANS64.TRYWAIT P2, [UR21+0x58], R10 ;  /* 0x0000580aff0075a7 */ /* 0x000ee40008041115 */
[----:B--23--:R-:W-:Y:S05]  /*47c0*/  @!P2 BRA `(.L_x_79) ;  /* 0x000000980038a947 */ /* 0x00cfea0003800000 */
.L_x_197:
[----:B------:R-:W-:Y:S01]  /*47d0*/  @!P1 R2UR UR5, R8 ;  /* 0x00000000080592ca */ /* 0x000fe200000e0000 */
[----:B------:R-:W-:Y:S01]  /*47e0*/  VOTEU.ALL UP0, P1 ;  /* 0x0000000000ff7886 */ /* 0x000fe20000800000 */
[----:B------:R-:W-:Y:S01]  /*47f0*/  @!P1 R2UR UR4, R6 ;  /* 0x00000000060492ca */ /* 0x000fe200000e0000 */
[----:B--2---:R-:W-:Y:S01]  /*4800*/  @!P1 IMAD.MOV.U32 R0, RZ, RZ, 0x4000 ;  /* 0x00004000ff009424 */ /* 0x004fe200078e00ff */
[----:B------:R-:W-:Y:S01]  /*4810*/  UMOV UR6, 0x0 ;  /* 0x0000000000067882 */ /* 0x000fe20000000000 */
[----:B------:R-:W-:Y:S01]  /*4820*/  UMOV UR7, 0x10000000 ;  /* 0x1000000000077882 */ /* 0x000fe20000000000 */
[----:B------:R-:W-:Y:S02]  /*4830*/  @!UP0 UIADD3 UR34, UPT, UPT, UR42, 0x20, URZ ;  /* 0x000000202a228890 */ /* 0x000fe4000fffe0ff */
[----:B------:R-:W-:Y:S01]  /*4840*/  @!UP0 UIADD3 UR32, UPT, UPT, UR21, 0x4400, URZ ;  /* 0x0000440015208890 */ /* 0x000fe2000fffe0ff */
[----:B------:R-:W-:Y:S01]  /*4850*/  VOTEU.ALL UP0, P1 ;  /* 0x0000000000ff7886 */ /* 0x000fe20000800000 */
[----:B------:R-:W-:Y:S03]  /*4860*/  UMOV UR35, UR43 ;  /* 0x0000002b00237c82 */ /* 0x000fe60008000000 */
        /* <DEDUP_REMOVED lines=11> */
.L_x_199:
        /* <DEDUP_REMOVED lines=9> */
[----:B------:R-:W-:Y:S01]  /*49b0*/  UMOV UR27, UR43 ;  /* 0x0000002b001b7c82 */ /* 0x000fe20008000000 */
[----:B------:R-:W-:Y:S02]  /*49c0*/  UMOV UR28, UR36 ;  /* 0x00000024001c7c82 */ /* 0x000fe40008000000 */
        /* <DEDUP_REMOVED lines=11> */
.L_x_201:
        /* <DEDUP_REMOVED lines=15> */
[----:B------:R-:W-:Y:S02]  /*4b70*/  SHF.L.U32 R9, RZ, 0x1f, RZ ;  /* 0x0000001fff097819 */ /* 0x000fe400000006ff */
[----:B------:R-:W-:Y:S05]  /*4b80*/  @!P1 IADD3 R8, P0, PT, R16, 0x580, RZ ;  /* 0x0000058010089810 */ /* 0x000fea0007f1e0ff */
[----:B------:R-:W-:Y:S04]  /*4b90*/  @!P1 IMAD.X R6, RZ, RZ, R17, P0 ;  /* 0x000000ffff069224 */ /* 0x000fe800000e0611 */
[----:B------:R2:W-:Y:S01]  /*4ba0*/  @!UP0 UTMALDG.3D [UR16], [UR4], desc[UR6] ;  /* 0x00000610040085b4 */ /* 0x0005e20008011000 */
[----:B------:R2:W-:Y:S01]  /*4bb0*/  @!P1 SYNCS.ARRIVE.TRANS64.RED.A0TR RZ, [UR21+0x48], R0 ;  /* 0x00004800ffff99a7 */ /* 0x0005e20008300415 */
[----:B------:R-:W-:Y:S01]  /*4bc0*/  SYNCS.ARRIVE.TRANS64.RED.A1T0 RZ, [UR29], RZ ;  /* 0x000000ffffff79a7 */ /* 0x000fe2000810041d */
[----:B------:R-:W3:Y:S02]  /*4bd0*/  SYNCS.PHASECHK.TRANS64.TRYWAIT P2, [UR21+0x50], R9 ;  /* 0x00005009ff0075a7 */ /* 0x000ee40008041115 */
[----:B--23--:R-:W-:Y:S05]  /*4be0*/  @!P2 BRA `(.L_x_82) ;  /* 0x000000940078a947 */ /* 0x00cfea0003800000 */
.L_x_203:
[----:B------:R-:W-:Y:S01]  /*4bf0*/  @!P1 R2UR UR5, R8 ;  /* 0x00000000080592ca */ /* 0x000fe200000e0000 */
[----:B------:R-:W-:Y:S01]  /*4c00*/  VOTEU.ALL UP0, P1 ;  /* 0x0000000000ff7886 */ /* 0x000fe20000800000 */
[----:B------:R-:W-:Y:S01]  /*4c10*/  @!P1 R2UR UR4, R6 ;  /* 0x00000000060492ca */ /* 0x000fe200000e0000 */
[----:B--2---:R-:W-:Y:S01]  /*4c20*/  @!P1 IMAD.MOV.U32 R0, RZ, RZ, 0x4000 ;  /* 0x00004000ff009424 */ /* 0x004fe200078e00ff */
[----:B------:R-:W-:Y:S01]  /*4c30*/  UMOV UR6, 0x0 ;  /* 0x0000000000067882 */ /* 0x000fe20000000000 */
[----:B------:R-:W-:Y:S01]  /*4c40*/  UMOV UR7, 0x10000000 ;  /* 0x1000000000077882 */ /* 0x000fe20000000000 */
[----:B------:R-:W-:Y:S01]  /*4c50*/  @!UP0 UIADD3 UR10, UPT, UPT, UR42, 0x80, URZ ;  /* 0x000000802a0a8890 */ /* 0x000fe2000fffe0ff */
[----:B------:R-:W-:Y:S01]  /*4c60*/  @!P1 IADD3 R8, P0, PT, R16, 0x580, RZ ;  /* 0x0000058010089810 */ /* 0x000fe20007f1e0ff */
[----:B------:R-:W-:Y:S01]  /*4c70*/  @!UP0 UIADD3 UR8, UPT, UPT, UR21, 0x400, URZ ;  /* 0x0000040015088890 */ /* 0x000fe2000fffe0ff */
[----:B------:R-:W-:Y:S01]  /*4c80*/  VOTEU.ALL UP0, P1 ;  /* 0x0000000000ff7886 */ /* 0x000fe20000800000 */
[----:B------:R-:W-:Y:S01]  /*4c90*/  UMOV UR9, UR41 ;  /* 0x0000002900097c82 */ /* 0x000fe20008000000 */
[----:B------:R-:W-:Y:S02]  /*4ca0*/  UMOV UR11, UR43 ;  /* 0x0000002b000b7c82 */ /* 0x000fe40008000000 */
[----:B------:R-:W-:Y:S01]  /*4cb0*/  IMAD.U32 R18, RZ, RZ, UR5 ;  /* 0x00000005ff127e24 */ /* 0x000fe2000f8e00ff */
[----:B------:R-:W-:Y:S01]  /*4cc0*/  UMOV UR12, UR36 ;  /* 0x00000024000c7c82 */ /* 0x000fe20008000000 */
[----:B------:R-:W-:Y:S02]  /*4cd0*/  IMAD.U32 R19, RZ, RZ, UR4 ;  /* 0x00000004ff137e24 */ /* 0x000fe4000f8e00ff */
[----:B------:R-:W-:Y:S01]  /*4ce0*/  @!P1 IMAD.X R6, RZ, RZ, R17, P0 ;  /* 0x000000ffff069224 */ /* 0x000fe200000e0611 */
[----:B------:R-:W-:Y:S02]  /*4cf0*/  @!P1 R2UR UR4, R18 ;  /* 0x00000000120492ca */ /* 0x000fe400000e0000 */
[----:B------:R-:W-:Y:S11]  /*4d00*/  @!P1 R2UR UR5, R19 ;  /* 0x00000000130592ca */ /* 0x000ff600000e0000 */
[----:B------:R-:W-:Y:S02]  /*4d10*/  @!UPT UIADD3 URZ, UPT, UPT, URZ, URZ, URZ ;  /* 0x000000fffffff290 */ /* 0x000fe4000fffe0ff */
[----:B------:R2:W-:Y:S01]  /*4d20*/  @!UP0 UTMALDG.3D [UR8], [UR4], desc[UR6] ;  /* 0x00000608040085b4 */ /* 0x0005e20008011000 */
[----:B------:R2:W-:Y:S01]  /*4d30*/  @!P1 SYNCS.ARRIVE.TRANS64.RED.A0TR RZ, [UR21+0x30], R0 ;  /* 0x00003000ffff99a7 */ /* 0x0005e20008300415 */
[----:B------:R-:W-:Y:S01]  /*4d40*/  SYNCS.ARRIVE.TRANS64.RED.A1T0 RZ, [UR37], RZ ;  /* 0x000000ffffff79a7 */ /* 0x000fe20008100425 */
[----:B------:R-:W3:Y:S02]  /*4d50*/  SYNCS.PHASECHK.TRANS64.TRYWAIT P2, [UR21+0x58], R9 ;  /* 0x00005809ff0075a7 */ /* 0x000ee40008041115 */
[----:B--23--:R-:W-:Y:S05]  /*4d60*/  @!P2 BRA `(.L_x_83) ;  /* 0x000000940030a947 */ /* 0x00cfea0003800000 */
.L_x_205:
        /* <DEDUP_REMOVED lines=24> */
.L_x_207:
[----:B------:R-:W-:Y:S01]  /*4ef0*/  @!P1 R2UR UR5, R8 ;  /* 0x00000000080592ca */ /* 0x000fe200000e0000 */
[----:B------:R-:W-:Y:S01]  /*4f00*/  VOTEU.ALL UP0, P1 ;  /* 0x0000000000ff7886 */ /* 0x000fe20000800000 */
[----:B------:R-:W-:Y:S01]  /*4f10*/  @!P1 R2UR UR4, R6 ;  /* 0x00000000060492ca */ /* 0x000fe200000e0000 */
[----:B--2---:R-:W-:Y:S01]  /*4f20*/  @!P1 IMAD.MOV.U32 R0, RZ, RZ, 0x4000 ;  /* 0x00004000ff009424 */ /* 0x004fe200078e00ff */
[----:B------:R-:W-:Y:S01]  /*4f30*/  UMOV UR6, 0x0 ;  /* 0x0000000000067882 */ /* 0x000fe20000000000 */
[----:B------:R-:W-:Y:S01]  /*4f40*/  UMOV UR7, 0x10000000 ;  /* 0x1000000000077882 */ /* 0x000fe20000000000 */
[----:B------:R-:W-:Y:S01]  /*4f50*/  @!UP0 UIADD3 UR10, UPT, UPT, UR42, 0xc0, URZ ;  /* 0x000000c02a0a8890 */ /* 0x000fe2000fffe0ff */
[----:B------:R-:W-:Y:S01]  /*4f60*/  VIADD R14, R14, 0x1 ;  /* 0x000000010e0e7836 */ /* 0x000fe20000000000 */
[----:B------:R-:W-:Y:S01]  /*4f70*/  @!UP0 UIADD3 UR8, UPT, UPT, UR21, 0x8400, URZ ;  /* 0x0000840015088890 */ /* 0x000fe2000fffe0ff */
[----:B------:R-:W-:Y:S01]  /*4f80*/  VOTEU.ALL UP0, P1 ;  /* 0x0000000000ff7886 */ /* 0x000fe20000800000 */
[----:B------:R-:W-:Y:S01]  /*4f90*/  UMOV UR9, UR25 ;  /* 0x0000001900097c82 */ /* 0x000fe20008000000 */
[----:B------:R-:W-:Y:S02]  /*4fa0*/  UMOV UR11, UR43 ;  /* 0x0000002b000b7c82 */ /* 0x000fe40008000000 */
[----:B------:R-:W-:Y:S01]  /*4fb0*/  IMAD.U32 R18, RZ, RZ, UR5 ;  /* 0x00000005ff127e24 */ /* 0x000fe2000f8e00ff */
[----:B------:R-:W-:Y:S01]  /*4fc0*/  UMOV UR12, UR36 ;  /* 0x00000024000c7c82 */ /* 0x000fe20008000000 */
[----:B------:R-:W-:Y:S03]  /*4fd0*/  IMAD.U32 R19, RZ, RZ, UR4 ;  /* 0x00000004ff137e24 */ /* 0x000fe6000f8e00ff */
        /* <DEDUP_REMOVED lines=8> */
.L_x_209:
[----:B------:R-:W-:Y:S01]  /*5060*/  @!P1 IADD3 R6, P0, PT, R16, 0x580, RZ ;  /* 0x0000058010069810 */ /* 0x000fe20007f1e0ff */
[----:B------:R-:W-:Y:S01]  /*5070*/  VOTEU.ALL UP0, P1 ;  /* 0x0000000000ff7886 */ /* 0x000fe20000800000 */
[----:B------:R-:W-:Y:S01]  /*5080*/  UMOV UR6, 0x0 ;  /* 0x0000000000067882 */ /* 0x000fe20000000000 */
[----:B------:R-:W-:Y:S01]  /*5090*/  UMOV UR7, 0x10000000 ;  /* 0x1000000000077882 */ /* 0x000fe20000000000 */
[----:B------:R-:W-:Y:S01]  /*50a0*/  @!P1 R2UR UR5, R6 ;  /* 0x00000000060592ca */ /* 0x000fe200000e0000 */
[----:B--2---:R-:W-:Y:S01]  /*50b0*/  @!P1 IMAD.X R0, RZ, RZ, R17, P0 ;  /* 0x000000ffff009224 */ /* 0x004fe200000e0611 */
[----:B------:R-:W-:Y:S01]  /*50c0*/  @!UP0 UIADD3 UR10, UPT, UPT, UR42, 0xe0, URZ ;  /* 0x000000e02a0a8890 */ /* 0x000fe2000fffe0ff */
[----:B------:R-:W-:Y:S01]  /*50d0*/  R2UR UR18, R88 ;  /* 0x00000000581272ca */ /* 0x000fe200000e0000 */
[----:B------:R-:W-:Y:S01]  /*50e0*/  @!UP0 UIADD3 UR8, UPT, UPT, UR21, 0xc400, URZ ;  /* 0x0000c40015088890 */ /* 0x000fe2000fffe0ff */
[----:B------:R-:W-:Y:S01]  /*50f0*/  R2UR UR16, R89 ;  /* 0x00000000591072ca */ /* 0x000fe200000e0000 */
[----:B------:R-:W-:Y:S01]  /*5100*/  VOTEU.ALL UP0, P1 ;  /* 0x0000000000ff7886 */ /* 0x000fe20000800000 */
[----:B------:R-:W-:Y:S01]  /*5110*/  @!P1 R2UR UR4, R0 ;  /* 0x00000000000492ca */ /* 0x000fe200000e0000 */
[----:B------:R-:W-:Y:S01]  /*5120*/  UMOV UR9, UR17 ;  /* 0x0000001100097c82 */ /* 0x000fe20008000000 */
[----:B------:R-:W-:Y:S01]  /*5130*/  UMOV UR11, UR43 ;  /* 0x0000002b000b7c82 */ /* 0x000fe20008000000 */
[----:B------:R-:W-:Y:S01]  /*5140*/  UMOV UR12, UR36 ;  /* 0x00000024000c7c82 */ /* 0x000fe20008000000 */
[C---:B------:R-:W-:Y:S01]  /*5150*/  ISETP.NE.AND P0, PT, R14.reuse, 0x2, PT ;  /* 0x000000020e00780c */ /* 0x040fe20003f05270 */
[----:B------:R-:W-:Y:S01]  /*5160*/  UPLOP3.LUT UP1, UPT, UPT, UPT, UPT, 0x80, 0x8 ;  /* 0x000000000008789c */ /* 0x000fe20003f2f070 */
[----:B------:R-:W-:Y:S01]  /*5170*/  IMAD.U32 R8, RZ, RZ, UR5 ;  /* 0x00000005ff087e24 */ /* 0x000fe2000f8e00ff */
[----:B------:R-:W-:Y:S01]  /*5180*/  UMOV UR36, UR38 ;  /* 0x0000002600247c82 */ /* 0x000fe20008000000 */
[----:B------:R-:W-:Y:S01]  /*5190*/  SEL R0, RZ, 0x1, P0 ;  /* 0x00000001ff007807 */ /* 0x000fe20000000000 */
[----:B------:R-:W-:Y:S01]  /*51a0*/  UIADD3 UR20, UPT, UPT, UR13, UR18, URZ ;  /* 0x000000120d147290 */ /* 0x000fe2000fffe0ff */
[----:B------:R-:W-:Y:S01]  /*51b0*/  SEL R14, R14, RZ, P0 ;  /* 0x000000ff0e0e7207 */ /* 0x000fe20000000000 */
[----:B------:R-:W-:Y:S01]  /*51c0*/  UIADD3 UR16, UPT, UPT, UR14, UR16, URZ ;  /* 0x000000100e107290 */ /* 0x000fe2000fffe0ff */
[----:B------:R-:W-:Y:S01]  /*51d0*/  LOP3.LUT R13, R13, R0, RZ, 0x3c, !PT ;  /* 0x000000000d0d7212 */ /* 0x000fe200078e3cff */
[----:B------:R-:W-:Y:S01]  /*51e0*/  IMAD.U32 R9, RZ, RZ, UR4 ;  /* 0x00000004ff097e24 */ /* 0x000fe2000f8e00ff */
[----:B------:R-:W-:Y:S04]  /*51f0*/  @!P1 R2UR UR4, R8 ;  /* 0x00000000080492ca */ /* 0x000fe800000e0000 */
[----:B------:R-:W-:Y:S11]  /*5200*/  @!P1 R2UR UR5, R9 ;  /* 0x00000000090592ca */ /* 0x000ff600000e0000 */
[----:B------:R-:W-:Y:S02]  /*5210*/  @!UPT UIADD3 URZ, UPT, UPT, URZ, URZ, URZ ;  /* 0x000000fffffff290 */ /* 0x000fe4000fffe0ff */
[----:B------:R2:W-:Y:S01]  /*5220*/  @!UP0 UTMALDG.3D [UR8], [UR4], desc[UR6] ;  /* 0x00000608040085b4 */ /* 0x0005e20008011000 */
[----:B------:R2:W-:Y:S01]  /*5230*/  @!P1 SYNCS.ARRIVE.TRANS64.RED.A0TR RZ, [UR21+0x48], R7 ;  /* 0x00004807ffff99a7 */ /* 0x0005e20008300415 */
[----:B------:R-:W-:Y:S01]  /*5240*/  SYNCS.ARRIVE.TRANS64.RED.A1T0 RZ, [UR29], RZ ;  /* 0x000000ffffff79a7 */ /* 0x000fe2000810041d */
[----:B------:R-:W-:Y:S05]  /*5250*/  BRA.U UP2, `(.L_x_86) ;  /* 0xffffffed02007547 */ /* 0x000fea000b83ffff */
[----:B------:R-:W3:Y:S02]  /*5260*/  SYNCS.PHASECHK.TRANS64.TRYWAIT P0, [UR21+0x50], R10 ;  /* 0x0000500aff0075a7 */ /* 0x000ee40008001115 */
[----:B---3--:R-:W-:Y:S05]  /*5270*/  @!P0 BRA `(.L_x_87) ;  /* 0x0000009000348947 */ /* 0x008fea0003800000 */
.L_x_211:
[----:B------:R-:W4:Y:S02]  /*5280*/  SYNCS.PHASECHK.TRANS64.TRYWAIT P0, [UR21+0x58], R10 ;  /* 0x0000580aff0075a7 */ /* 0x000f240008001115 */
[----:B----4-:R-:W-:Y:S05]  /*5290*/  @!P0 BRA `(.L_x_88) ;  /* 0x0000009000448947 */ /* 0x010fea0003800000 */
.L_x_213:
[----:B------:R-:W4:Y:S01]  /*52a0*/  SYNCS.PHASECHK.TRANS64.TRYWAIT P0, [UR21+0x60], R10 ;  /* 0x0000600aff0075a7 */ /* 0x000f220008001115 */
[----:B---3--:R-:W-:Y:S01]  /*52b0*/  HFMA2 R0, -RZ, RZ, 0, 5.9604644775390625e-08 ;  /* 0x00000001ff007431 */ /* 0x008fe200000001ff */
[----:B----4-:R-:W-:Y:S06]  /*52c0*/  @!P0 BRA `(.L_x_89) ;  /* 0x0000009000508947 */ /* 0x010fec0003800000 */
.L_x_215:
[----:B---3--:R-:W-:Y:S02]  /*52d0*/  MOV R2, UR21 ;  /* 0x0000001500027c02 */ /* 0x008fe40008000f00 */
[----:B------:R-:W-:-:S07]  /*52e0*/  SHF.L.U32 R0, R0, 0x1f, RZ ;  /* 0x0000001f00007819 */ /* 0x000fce00000006ff */
.L_x_90:
[----:B---3--:R3:W4:Y:S02]  /*52f0*/  SYNCS.PHASECHK.TRANS64.TRYWAIT P0, [R2+URZ+0x68], R0 ;  /* 0x00006800020075a7 */ /* 0x00872400080011ff */
[----:B----4-:R-:W-:Y:S05]  /*5300*/  @!P0 NANOSLEEP.SYNCS 0x989680 ;  /* 0x009896800000895d */ /* 0x010fea0003900000 */
[----:B------:R-:W4:Y:S02]  /*5310*/  @!P0 SYNCS.PHASECHK.TRANS64 P0, [R2+URZ+0x68], R0 ;  /* 0x00006800020085a7 */ /* 0x000f2400080010ff */
[----:B-12-4-:R-:W-:Y:S05]  /*5320*/  @P0 EXIT ;  /* 0x000000000000094d */ /* 0x016fea0003800000 */
[----:B------:R-:W-:Y:S05]  /*5330*/  BRA `(.L_x_90) ;  /* 0xfffffffc00ec7947 */ /* 0x000fea000383ffff */
.L_x_71:
[----:B------:R-:W-:-:S06]  /*5340*/  UISETP.GE.AND UP0, UPT, UR17, 0x4, UPT ;  /* 0x000000041100788c */ /* 0x000fcc000bf06270 */
[----:B------:R-:W-:-:S13]  /*5350*/  PLOP3.LUT P0, PT, PT, PT, UP0, 0x80, 0x8 ;  /* 0x000000000008781c */ /* 0x000fda0003f0f008 */
[----:B------:R-:W-:Y:S05]  /*5360*/  @!P0 EXIT ;  /* 0x000000000000894d */ /* 0x000fea0003800000 */
[----:B------:R-:W1:Y:S08]  /*5370*/  S2UR UR4, SR_CgaCtaId ;  /* 0x00000000000479c3 */ /* 0x000e700000008800 */
[----:B------:R-:W-:Y:S01]  /*5380*/  BAR.SYNC.DEFER_BLOCKING 0x6, 0xa0 ;  /* 0x0182800000007b1d */ /* 0x000fe20000010000 */
[C---:B------:R-:W-:Y:S01]  /*5390*/  IMAD.SHL.U32 R2, R103.reuse, 0x20, RZ ;  /* 0x0000002067027824 */ /* 0x040fe200078e00ff */
[C---:B------:R-:W-:Y:S01]  /*53a0*/  LOP3.LUT R85, R103.reuse, 0x1, RZ, 0xc0, !PT ;  /* 0x0000000167557812 */ /* 0x040fe200078ec0ff */
[C---:B------:R-:W-:Y:S01]  /*53b0*/  IMAD.SHL.U32 R84, R103.reuse, 0x4, RZ ;  /* 0x0000000467547824 */ /* 0x040fe200078e00ff */
[----:B------:R-:W-:Y:S01]  /*53c0*/  MOV R102, 0x2 ;  /* 0x0000000200667802 */ /* 0x000fe20000000f00 */
[----:B------:R-:W-:Y:S01]  /*53d0*/  IMAD.U32 R37, R103, 0x10000, RZ ;  /* 0x0001000067257824 */ /* 0x000fe200078e00ff */
[----:B------:R-:W-:-:S02]  /*53e0*/  UMOV UR43, 0x400 ;  /* 0x00000400002b7882 */ /* 0x000fc40000000000 */
[----:B------:R-:W2:Y:S01]  /*53f0*/  LDC.64 R82, c[0x0][0x8b0] ;  /* 0x00022c00ff527b82 */ /* 0x000ea20000000a00 */
[----:B------:R-:W-:Y:S01]  /*5400*/  LOP3.LUT R3, R2, 0xe0, RZ, 0xc0, !PT ;  /* 0x000000e002037812 */ /* 0x000fe200078ec0ff */
[----:B------:R-:W-:Y:S01]  /*5410*/  IMAD.MOV.U32 R101, RZ, RZ, 0x4 ;  /* 0x00000004ff657424 */ /* 0x000fe200078e00ff */
[----:B------:R-:W-:Y:S01]  /*5420*/  ISETP.NE.U32.AND P0, PT, R85, 0x1, PT ;  /* 0x000000015500780c */ /* 0x000fe20003f05070 */
[----:B------:R-:W-:Y:S01]  /*5430*/  HFMA2 R93, -RZ, RZ, 0, 0 ;  /* 0x00000000ff5d7431 */ /* 0x000fe200000001ff */
[----:B------:R-:W-:Y:S01]  /*5440*/  LOP3.LUT R84, R3, 0x1c, R84, 0xf8, !PT ;  /* 0x0000001c03547812 */ /* 0x000fe200078ef854 */
[----:B------:R-:W-:Y:S01]  /*5450*/  IMAD.MOV.U32 R36, RZ, RZ, RZ ;  /* 0x000000ffff247224 */ /* 0x000fe200078e00ff */
[----:B------:R-:W-:Y:S01]  /*5460*/  LOP3.LUT R37, R37, 0x600000, RZ, 0xc0, !PT ;  /* 0x0060000025257812 */ /* 0x000fe200078ec0ff */
[----:B------:R-:W3:Y:S01]  /*5470*/  LDC.64 R80, c[0x0][0x8a8] ;  /* 0x00022a00ff507b82 */ /* 0x000ee20000000a00 */
[C---:B------:R-:W-:Y:S01]  /*5480*/  R2P PR, R103.reuse, 0x6 ;  /* 0x0000000667007804 */ /* 0x040fe20000000000 */
[----:B------:R-:W-:Y:S01]  /*5490*/  IMAD.MOV.U32 R100, RZ, RZ, RZ ;  /* 0x000000ffff647224 */ /* 0x000fe200078e00ff */
[----:B------:R-:W-:Y:S01]  /*54a0*/  LOP3.LUT R84, R84, 0xf00, R2, 0xf8, !PT ;  /* 0x00000f0054547812 */ /* 0x000fe200078ef802 */
[----:B------:R-:W-:Y:S01]  /*54b0*/  IMAD.MOV.U32 R99, RZ, RZ, RZ ;  /* 0x000000ffff637224 */ /* 0x000fe200078e00ff */
[----:B------:R-:W-:Y:S01]  /*54c0*/  P2R R2, PR, RZ, 0x1 ;  /* 0x00000001ff027803 */ /* 0x000fe20000000000 */
[----:B------:R-:W4:Y:S01]  /*54d0*/  LDCU UR62, c[0x0][0x370] ;  /* 0x00006e00ff3e77ac */ /* 0x000f220008000800 */
[----:B------:R-:W-:-:S02]  /*54e0*/  LOP3.LUT R103, R103, 0x60, RZ, 0xc0, !PT ;  /* 0x0000006067677812 */ /* 0x000fc400078ec0ff */
[----:B------:R-:W-:Y:S01]  /*54f0*/  SEL R102, R102, 0xfffffffe, !P1 ;  /* 0xfffffffe66667807 */ /* 0x000fe20004800000 */
[----:B-1----:R-:W-:Y:S01]  /*5500*/  ULEA UR43, UR4, UR43, 0x18 ;  /* 0x0000002b042b7291 */ /* 0x002fe2000f8ec0ff */
[----:B------:R-:W-:Y:S01]  /*5510*/  SEL R101, R101, 0xfffffffc, !P2 ;  /* 0xfffffffc65657807 */ /* 0x000fe20005000000 */
[----:B------:R-:W1:Y:S01]  /*5520*/  LDCU.64 UR4, c[0x0][0x890] ;  /* 0x00011200ff0477ac */ /* 0x000e620008000a00 */
[----:B------:R-:W2:Y:S06]  /*5530*/  LDCU.64 UR54, c[0x0][0x348] ;  /* 0x00006900ff3677ac */ /* 0x000eac0008000a00 */
[----:B------:R-:W4:Y:S01]  /*5540*/  LDS R0, [UR43+0x110] ;  /* 0x0001102bff007984 */ /* 0x000f220008000800 */
[----:B------:R-:W2:Y:S01]  /*5550*/  LDCU UR42, c[0x0][0xb0c] ;  /* 0x00016180ff2a77ac */ /* 0x000ea20008000800 */
[----:B------:R-:W2:Y:S01]  /*5560*/  LDCU UR39, c[0x0][0xb30] ;  /* 0x00016600ff2777ac */ /* 0x000ea20008000800 */
[----:B------:R-:W2:Y:S01]  /*5570*/  LDCU.64 UR60, c[0x0][0x888] ;  /* 0x00011100ff3c77ac */ /* 0x000ea20008000a00 */
[----:B-1----:R-:W-:Y:S01]  /*5580*/  IMAD.U32 R105, RZ, RZ, UR4 ;  /* 0x00000004ff697e24 */ /* 0x002fe2000f8e00ff */
[----:B------:R-:W-:Y:S01]  /*5590*/  UIADD3 UR4, UPT, UPT, UR43, 0x400, URZ ;  /* 0x000004002b047890 */ /* 0x000fe2000fffe0ff */
[----:B------:R-:W-:Y:S01]  /*55a0*/  IMAD.U32 R104, RZ, RZ, UR5 ;  /* 0x00000005ff687e24 */ /* 0x000fe2000f8e00ff */
[----:B------:R-:W1:Y:S04]  /*55b0*/  LDCU.64 UR40, c[0x0][0xb28] ;  /* 0x00016500ff2877ac */ /* 0x000e680008000a00 */
[----:B------:R-:W-:Y:S01]  /*55c0*/  IMAD.U32 R91, RZ, RZ, UR4 ;  /* 0x00000004ff5b7e24 */ /* 0x000fe2000f8e00ff */
[----:B------:R-:W1:Y:S01]  /*55d0*/  LDCU.128 UR56, c[0x0][0xb10] ;  /* 0x00016200ff3877ac */ /* 0x000e620008000c00 */
[----:B------:R-:W1:Y:S01]  /*55e0*/  LDCU UR53, c[0x0][0x374] ;  /* 0x00006e80ff3577ac */ /* 0x000e620008000800 */
[----:B------:R-:W-:Y:S01]  /*55f0*/  UMOV UR52, URZ ;  /* 0x000000ff00347c82 */ /* 0x000fe20008000000 */
[----:B------:R-:W-:Y:S01]  /*5600*/  UMOV UR47, URZ ;  /* 0x000000ff002f7c82 */ /* 0x000fe20008000000 */
[----:B-1234-:R-:W-:-:S07]  /*5610*/  IMAD.IADD R37, R0, 0x1, R37 ;  /* 0x0000000100257824 */ /* 0x01efce00078e0225 */
.L_x_166:
[----:B------:R-:W-:Y:S02]  /*5620*/  LEA R3, R93, UR43, 0x3 ;  /* 0x0000002b5d037c11 */ /* 0x000fe4000f8e18ff */
[----:B------:R-:W-:Y:S02]  /*5630*/  SHF.L.U32 R0, R99, 0x1f, RZ ;  /* 0x0000001f63007819 */ /* 0x000fe400000006ff */
[----:B-1----:R-:W-:Y:S02]  /*5640*/  LEA R4, R93, UR43, 0x4 ;  /* 0x0000002b5d047c11 */ /* 0x002fe4000f8e20ff */
[----:B------:R-:W1:Y:S02]  /*5650*/  SYNCS.PHASECHK.TRANS64.TRYWAIT P0, [R3+URZ+0x80], R0 ;  /* 0x00008000030075a7 */ /* 0x000e6400080011ff */
[----:B-1----:R-:W-:Y:S05]  /*5660*/  @!P0 BRA `(.L_x_91) ;  /* 0x0000008c00808947 */ /* 0x002fea0003800000 */
.L_x_216:
        /* <DEDUP_REMOVED lines=8> */
[----:B--2---:R-:W-:Y:S11]  /*56f0*/  LOP3.LUT P0, RZ, R6, 0x1, RZ, 0xc0, !PT ;  /* 0x0000000106ff7812 */ /* 0x004ff6000780c0ff */
[----:B------:R-:W-:Y:S02]  /*5700*/  @!UPT UIADD3 URZ, UPT, UPT, URZ, URZ, URZ ;  /* 0x000000fffffff290 */ /* 0x000fe4000fffe0ff */
[----:B---3--:R-:W-:Y:S01]  /*5710*/  VOTEU.ANY UP1, P0 ;  /* 0x0000000000ff7886 */ /* 0x008fe20000020100 */
[----:B------:R-:W-:Y:S01]  /*5720*/  PLOP3.LUT P0, PT, PT, PT, UP1, 0x80, 0x8 ;  /* 0x000000000008781c */ /* 0x000fe20003f0f018 */
[----:B------:R-:W-:Y:S06]  /*5730*/  UP2UR UR4, UPR, URZ, 0x2 ;  /* 0x00000002ff047883 */ /* 0x000fec0008000000 */
[----:B------:R-:W-:Y:S06]  /*5740*/  IMAD.U32 R106, RZ, RZ, UR4 ;  /* 0x00000004ff6a7e24 */ /* 0x000fec000f8e00ff */
[----:B-1----:R-:W-:Y:S02]  /*5750*/  @P0 SHF.R.U32.HI R0, RZ, 0x10, R5 ;  /* 0x00000010ff000819 */ /* 0x002fe40000011605 */
        /* <DEDUP_REMOVED lines=12> */
[----:B------:R-:W2:Y:S01]  /*5820*/  LDCU UR12, c[0x0][0xb20] ;  /* 0x00016400ff0c77ac */ /* 0x000ea20008000800 */
[----:B------:R-:W-:Y:S02]  /*5830*/  UIMAD.WIDE.U32 UR4, UR53, UR59, URZ ;  /* 0x0000003b350472a5 */ /* 0x000fe4000f8e00ff */
[----:B------:R-:W-:Y:S02]  /*5840*/  UIMAD.WIDE.U32 UR6, UR62, UR56, URZ ;  /* 0x000000383e0672a5 */ /* 0x000fe4000f8e00ff */
[----:B------:R-:W-:Y:S02]  /*5850*/  UISETP.NE.AND UP0, UPT, UR58, 0x1, UPT ;  /* 0x000000013a00788c */ /* 0x000fe4000bf05270 */
[----:B------:R-:W-:Y:S02]  /*5860*/  UIMAD.WIDE.U32 UR8, UR37, UR59, URZ ;  /* 0x0000003b250872a5 */ /* 0x000fe4000f8e00ff */
[----:B------:R-:W-:Y:S02]  /*5870*/  UIMAD.WIDE.U32 UR10, UR38, UR56, URZ ;  /* 0x00000038260a72a5 */ /* 0x000fe4000f8e00ff */
[----:B------:R-:W-:Y:S02]  /*5880*/  UISETP.NE.AND UP1, UPT, UR42, 0x1, UPT ;  /* 0x000000012a00788c */ /* 0x000fe4000bf25270 */
[----:B------:R-:W-:Y:S01]  /*5890*/  UISETP.NE.AND UP2, UPT, UR45, 0x1, UPT ;  /* 0x000000012d00788c */ /* 0x000fe2000bf45270 */
[----:B------:R-:W-:Y:S02]  /*58a0*/  UMOV UR4, UR5 ;  /* 0x0000000500047c82 */ /* 0x000fe40008000000 */
[----:B--2---:R-:W-:Y:S03]  /*58b0*/  USHF.R.U32.HI UR5, URZ, UR12, UR4 ;  /* 0x0000000cff057299 */ /* 0x004fe60008011604 */
[----:B------:R-:W-:Y:S02]  /*58c0*/  UMOV UR4, UR7 ;  /* 0x0000000700047c82 */ /* 0x000fe40008000000 */
[----:B------:R-:W-:Y:S02]  /*58d0*/  USHF.R.U32.HI UR7, URZ, UR57, UR4 ;  /* 0x00000039ff077299 */ /* 0x000fe40008011604 */
[----:B------:R-:W-:Y:S02]  /*58e0*/  USEL UR4, UR53, UR5, !UP0 ;  /* 0x0000000535047287 */ /* 0x000fe4000c000000 */
[----:B------:R-:W-:Y:S01]  /*58f0*/  USEL UR7, UR62, UR7, !UP1 ;  /* 0x000000073e077287 */ /* 0x000fe2000c800000 */
[----:B------:R-:W-:Y:S01]  /*5900*/  UMOV UR5, UR9 ;  /* 0x0000000900057c82 */ /* 0x000fe20008000000 */
[----:B------:R-:W-:Y:S02]  /*5910*/  UIMAD.WIDE.U32 UR8, UR4, UR40, URZ ;  /* 0x00000028040872a5 */ /* 0x000fe4000f8e00ff */
[----:B------:R-:W-:Y:S03]  /*5920*/  USHF.R.U32.HI UR6, URZ, UR12, UR5 ;  /* 0x0000000cff067299 */ /* 0x000fe60008011605 */
[----:B------:R-:W-:Y:S01]  /*5930*/  UMOV UR5, UR11 ;  /* 0x0000000b00057c82 */ /* 0x000fe20008000000 */
[----:B------:R-:W-:Y:S02]  /*5940*/  UIMAD.WIDE.U32 UR10, UR7, UR40, URZ ;  /* 0x00000028070a72a5 */ /* 0x000fe4000f8e00ff */
[----:B------:R-:W-:Y:S02]  /*5950*/  USHF.R.U32.HI UR12, URZ, UR57, UR5 ;  /* 0x00000039ff0c7299 */ /* 0x000fe40008011605 */
[----:B------:R-:W-:Y:S01]  /*5960*/  USEL UR6, UR37, UR6, !UP0 ;  /* 0x0000000625067287 */ /* 0x000fe2000c000000 */
[----:B------:R-:W-:Y:S02]  /*5970*/  UMOV UR5, UR9 ;  /* 0x0000000900057c82 */ /* 0x000fe40008000000 */
[----:B------:R-:W-:Y:S01]  /*5980*/  UMOV UR10, UR11 ;  /* 0x0000000b000a7c82 */ /* 0x000fe20008000000 */
[----:B------:R-:W-:Y:S02]  /*5990*/  @UP2 USHF.R.U32.HI UR4, URZ, UR41, UR5 ;  /* 0x00000029ff042299 */ /* 0x000fe40008011605 */
[----:B------:R-:W-:Y:S02]  /*59a0*/  @UP2 USHF.R.U32.HI UR7, URZ, UR41, UR10 ;  /* 0x00000029ff072299 */ /* 0x000fe4000801160a */
[----:B------:R-:W-:Y:S02]  /*59b0*/  UIMAD UR4, UR45, UR4, URZ ;  /* 0x000000042d0472a4 */ /* 0x000fe4000f8e02ff */
        /* <DEDUP_REMOVED lines=8> */
[----:B------:R-:W-:Y:S02]  /*5a40*/  USEL UR11, UR6, UR4, !UP2 ;  /* 0x00000004060b7287 */ /* 0x000fe4000d000000 */
[----:B------:R-:W-:Y:S02]  /*5a50*/  UIADD3 UR8, UPT, UPT, -UR5, URZ, URZ ;  /* 0x000000ff05087290 */ /* 0x000fe4000fffe1ff */
[----:B------:R-:W-:Y:S01]  /*5a60*/  UIADD3 UR10, UPT, UPT, -UR11, URZ, URZ ;  /* 0x000000ff0b0a7290 */ /* 0x000fe2000fffe1ff */
[----:B------:R-:W-:Y:S01]  /*5a70*/  @!UP0 UMOV UR4, UR9 ;  /* 0x0000000900048c82 */ /* 0x000fe20008000000 */
[----:B------:R-:W-:Y:S02]  /*5a80*/  UIADD3 UR9, UPT, UPT, -UR6, URZ, URZ ;  /* 0x000000ff06097290 */ /* 0x000fe4000fffe1ff */
[----:B------:R-:W-:Y:S02]  /*5a90*/  @!UP0 USHF.R.U32.HI UR4, URZ, UR41, UR4 ;  /* 0x00000029ff048299 */ /* 0x000fe40008011604 */
[----:B------:R-:W-:Y:S02]  /*5aa0*/  UIMAD UR10, UR45, UR10, UR6 ;  /* 0x0000000a2d0a72a4 */ /* 0x000fe4000f8e0206 */
[----:B------:R-:W-:Y:S04]  /*5ab0*/  @!UP0 USEL UR4, UR5, UR4, !UP2 ;  /* 0x0000000405048287 */ /* 0x000fe8000d000000 */
[----:B------:R-:W-:Y:S02]  /*5ac0*/  @!UP0 UIMAD UR10, UR7, UR10, UR4 ;  /* 0x0000000a070a82a4 */ /* 0x000fe4000f8e0204 */
[----:B------:R-:W-:Y:S02]  /*5ad0*/  @!UP0 UIADD3 UR11, UPT, UPT, UR11, -UR4, URZ ;  /* 0x800000040b0b8290 */ /* 0x000fe4000fffe0ff */
[----:B------:R-:W-:Y:S02]  /*5ae0*/  UIMAD UR7, UR42, UR8, UR38 ;  /* 0x000000082a0772a4 */ /* 0x000fe4000f8e0226 */
[----:B------:R-:W-:Y:S02]  /*5af0*/  @!UP0 UIMAD UR6, UR11, UR45, UR5 ;  /* 0x0000002d0b0682a4 */ /* 0x000fe4000f8e0205 */
[----:B------:R-:W-:Y:S01]  /*5b00*/  UIMAD UR4, UR58, UR9, UR37 ;  /* 0x000000093a0472a4 */ /* 0x000fe2000f8e0225 */
[----:B------:R-:W-:Y:S02]  /*5b10*/  @!UP0 UMOV UR5, UR10 ;  /* 0x0000000a00058c82 */ /* 0x000fe40008000000 */
[----:B------:R-:W-:Y:S02]  /*5b20*/  UIMAD UR38, UR5, UR42, UR7 ;  /* 0x0000002a052672a4 */ /* 0x000fe4000f8e0207 */
[----:B------:R-:W-:Y:S11]  /*5b30*/  UIMAD UR37, UR6, UR58, UR4 ;  /* 0x0000003a062572a4 */ /* 0x000ff6000f8e0204 */
[----:B------:R-:W-:Y:S01]  /*5b40*/  @!UPT UIADD3 URZ, UPT, UPT, URZ, URZ, URZ ;  /* 0x000000fffffff290 */ /* 0x000fe2000fffe0ff */
.L_x_92:
[----:B------:R-:W-:Y:S01]  /*5b50*/  UISETP.NE.AND UP0, UPT, UR39, 0x1, UPT ;  /* 0x000000012700788c */ /* 0x000fe2000bf05270 */
[----:B------:R-:W-:Y:S01]  /*5b60*/  LOP3.LUT P0, RZ, R91, 0x3f0, RZ, 0xc0, !PT ;  /* 0x000003f05bff7812 */ /* 0x000fe2000780c0ff */
[----:B------:R-:W-:Y:S01]  /*5b70*/  USHF.L.U32 UR50, UR16, 0x7, URZ ;  /* 0x0000000710327899 */ /* 0x000fe200080006ff */
[----:B------:R-:W-:Y:S01]  /*5b80*/  BSSY.RECONVERGENT B6, `(.L_x_93) ;  /* 0x0000034000067945 */ /* 0x000fe20003800200 */
[----:B------:R-:W-:Y:S01]  /*5b90*/  USHF.L.U32 UR49, UR20, 0x8, URZ ;  /* 0x0000000814317899 */ /* 0x000fe200080006ff */
[----:B------:R-:W-:Y:S06]  /*5ba0*/  IADD3 R93, PT, PT, R93, 0x1, RZ ;  /* 0x000000015d5d7810 */ /* 0x000fec0007ffe0ff */
[----:B------:R-:W2:Y:S01]  /*5bb0*/  @!UP0 LDCU.128 UR12, c[0x0][0xb10] ;  /* 0x00016200ff0c87ac */ /* 0x000ea20008000c00 */
[----:B------:R-:W3:Y:S01]  /*5bc0*/  @!UP0 LDCU UR5, c[0x0][0xb0c] ;  /* 0x00016180ff0587ac */ /* 0x000ee20008000800 */
[----:B------:R-:W4:Y:S01]  /*5bd0*/  @!UP0 LDCU UR10, c[0x0][0xb20] ;  /* 0x00016400ff0a87ac */ /* 0x000f220008000800 */
[----:B--2---:R-:W-:Y:S02]  /*5be0*/  UIMAD.WIDE.U32 UR8, UR38, UR12, URZ ;  /* 0x0000000c260872a5 */ /* 0x004fe4000f8e00ff */
[----:B------:R-:W-:Y:S02]  /*5bf0*/  UIMAD.WIDE.U32 UR6, UR37, UR15, URZ ;  /* 0x0000000f250672a5 */ /* 0x000fe4000f8e00ff */
[----:B------:R-:W-:Y:S03]  /*5c00*/  @!UP0 UISETP.NE.AND UP1, UPT, UR14, 0x1, UPT ;  /* 0x000000010e00888c */ /* 0x000fe6000bf25270 */
[----:B------:R-:W-:Y:S01]  /*5c10*/  @!UP0 UMOV UR4, UR9 ;  /* 0x0000000900048c82 */ /* 0x000fe20008000000 */
[----:B---3--:R-:W-:Y:S02]  /*5c20*/  @!UP0 UISETP.NE.AND UP2, UPT, UR5, 0x1, UPT ;  /* 0x000000010500888c */ /* 0x008fe4000bf45270 */
[----:B------:R-:W-:Y:S01]  /*5c30*/  @!UP0 USHF.R.U32.HI UR4, URZ, UR13, UR4 ;  /* 0x0000000dff048299 */ /* 0x000fe20008011604 */
[----:B------:R-:W-:Y:S02]  /*5c40*/  @!UP0 UMOV UR6, UR7 ;  /* 0x0000000700068c82 */ /* 0x000fe40008000000 */
[----:B----4-:R-:W-:Y:S02]  /*5c50*/  @!UP0 USHF.R.U32.HI UR6, URZ, UR10, UR6 ;  /* 0x0000000aff068299 */ /* 0x010fe40008011606 */
[----:B------:R-:W-:Y:S02]  /*5c60*/  @!UP0 USEL UR7, UR38, UR4, !UP2 ;  /* 0x0000000426078287 */ /* 0x000fe4000d000000 */
[----:B------:R-:W-:Y:S04]  /*5c70*/  @!UP0 USEL UR6, UR37, UR6, !UP1 ;  /* 0x0000000625068287 */ /* 0x000fe8000c800000 */
[----:B------:R-:W-:Y:S02]  /*5c80*/  @!UP0 UIADD3 UR4, UPT, UPT, -UR7, UR6, URZ ;  /* 0x0000000607048290 */ /* 0x000fe4000fffe1ff */
[----:B------:R-:W-:Y:S02]  /*5c90*/  @!UP0 UIADD3 UR6, UPT, UPT, UR7, -UR6, URZ ;  /* 0x8000000607068290 */ /* 0x000fe4000fffe0ff */
[----:B------:R-:W-:Y:S02]  /*5ca0*/  @!UP0 UIMAD UR38, UR4, UR5, UR38 ;  /* 0x00000005042682a4 */ /* 0x000fe4000f8e0226 */
[----:B------:R-:W-:Y:S01]  /*5cb0*/  @!UP0 UIMAD UR37, UR6, UR14, UR37 ;  /* 0x0000000e062582a4 */ /* 0x000fe2000f8e0225 */
[----:B------:R-:W-:Y:S11]  /*5cc0*/  @!P0 BRA `(.L_x_94) ;  /* 0x00000000007c8947 */ /* 0x000ff60003800000 */
[----:B------:R-:W2:Y:S01]  /*5cd0*/  LDCU.64 UR8, c[0x4][0x80] ;  /* 0x01001000ff0877ac */ /* 0x000ea20008000a00 */
[----:B------:R-:W-:Y:S01]  /*5ce0*/  MOV R2, 0x0 ;  /* 0x0000000000027802 */ /* 0x000fe20000000f00 */
[----:B------:R-:W-:Y:S02]  /*5cf0*/  HFMA2 R12, -RZ, RZ, 0, 5.9604644775390625e-08 ;  /* 0x00000001ff0c7431 */ /* 0x000fe400000001ff */
[----:B------:R-:W-:Y:S01]  /*5d00*/  IMAD.MOV.U32 R8, RZ, RZ, 0x70 ;  /* 0x00000070ff087424 */ /* 0x000fe200078e00ff */
[----:B------:R3:W4:Y:S01]  /*5d10*/  LDC.64 R14, c[0x4][R2] ;  /* 0x01000000020e7b82 */ /* 0x0007220000000a00 */
[----:B------:R-:W1:Y:S01]  /*5d20*/  LDCU.64 UR6, c[0x4][0x88] ;  /* 0x01001100ff0677ac */ /* 0x000e620008000a00 */
[----:B------:R-:W-:Y:S01]  /*5d30*/  IMAD.MOV.U32 R13, RZ, RZ, RZ ;  /* 0x000000ffff0d7224 */ /* 0x000fe200078e00ff */
[----:B------:R-:W1:Y:S01]  /*5d40*/  LDCU.64 UR4, c[0x4][0x8] ;  /* 0x01000100ff0477ac */ /* 0x000e620008000a00 */
[----:B--2---:R-:W-:Y:S01]  /*5d50*/  MOV R5, UR9 ;  /* 0x0000000900057c02 */ /* 0x004fe20008000f00 */
[----:B------:R-:W-:Y:S01]  /*5d60*/  IMAD.U32 R4, RZ, RZ, UR8 ;  /* 0x00000008ff047e24 */ /* 0x000fe2000f8e00ff */
[----:B-1----:R-:W-:Y:S01]  /*5d70*/  MOV R7, UR7 ;  /* 0x0000000700077c02 */ /* 0x002fe20008000f00 */
[----:B------:R-:W-:Y:S01]  /*5d80*/  IMAD.U32 R6, RZ, RZ, UR6 ;  /* 0x00000006ff067e24 */ /* 0x000fe2000f8e00ff */
[----:B------:R-:W-:Y:S01]  /*5d90*/  MOV R11, UR5 ;  /* 0x00000005000b7c02 */ /* 0x000fe20008000f00 */
[----:B------:R-:W-:Y:S02]  /*5da0*/  IMAD.U32 R10, RZ, RZ, UR4 ;  /* 0x00000004ff0a7e24 */ /* 0x000fe4000f8e00ff */
[----:B------:R-:W-:Y:S07]  /*5db0*/  LEPC R20, `(.L_x_95) ;  /* 0x000000001014794e */ /* 0x000fee0000000000 */
[----:B---345:R-:W-:Y:S05]  /*5dc0*/  CALL.ABS.NOINC R14 ;  /* 0x000000000e007343 */ /* 0x038fea0003c00000 */
.L_x_95:
[----:B------:R-:W1:Y:S01]  /*5dd0*/  LDCU.64 UR8, c[0x4][0x80] ;  /* 0x01001000ff0877ac */ /* 0x000e620008000a00 */
[----:B------:R-:W2:Y:S01]  /*5de0*/  LDC.64 R2, c[0x4][R2] ;  /* 0x0100000002027b82 */ /* 0x000ea20000000a00 */
[----:B------:R-:W-:Y:S02]  /*5df0*/  HFMA2 R12, -RZ, RZ, 0, 5.9604644775390625e-08 ;  /* 0x00000001ff0c7431 */ /* 0x000fe400000001ff */
[----:B------:R-:W-:Y:S02]  /*5e00*/  IMAD.MOV.U32 R8, RZ, RZ, 0x70 ;  /* 0x00000070ff087424 */ /* 0x000fe400078e00ff */
[----:B------:R-:W-:Y:S01]  /*5e10*/  IMAD.MOV.U32 R13, RZ, RZ, RZ ;  /* 0x000000ffff0d7224 */ /* 0x000fe200078e00ff */
[----:B------:R-:W3:Y:S01]  /*5e20*/  LDCU.64 UR6, c[0x4][0x88] ;  /* 0x01001100ff0677ac */ /* 0x000ee20008000a00 */
[----:B------:R-:W4:Y:S01]  /*5e30*/  LDCU.64 UR4, c[0x4][0x8] ;  /* 0x01000100ff0477ac */ /* 0x000f220008000a00 */
[----:B-1----:R-:W-:Y:S02]  /*5e40*/  MOV R4, UR8 ;  /* 0x0000000800047c02 */ /* 0x002fe40008000f00 */
[----:B------:R-:W-:Y:S02]  /*5e50*/  MOV R5, UR9 ;  /* 0x0000000900057c02 */ /* 0x000fe40008000f00 */
[----:B---3--:R-:W-:Y:S01]  /*5e60*/  MOV R7, UR7 ;  /* 0x0000000700077c02 */ /* 0x008fe20008000f00 */
[----:B------:R-:W-:Y:S01]  /*5e70*/  IMAD.U32 R6, RZ, RZ, UR6 ;  /* 0x00000006ff067e24 */ /* 0x000fe2000f8e00ff */
[----:B----4-:R-:W-:Y:S01]  /*5e80*/  MOV R11, UR5 ;  /* 0x00000005000b7c02 */ /* 0x010fe20008000f00 */
[----:B------:R-:W-:Y:S02]  /*5e90*/  IMAD.U32 R10, RZ, RZ, UR4 ;  /* 0x00000004ff0a7e24 */ /* 0x000fe4000f8e00ff */
[----:B------:R-:W-:Y:S07]  /*5ea0*/  LEPC R20, `(.L_x_94) ;  /* 0x000000001014794e */ /* 0x000fee0000000000 */
[----:B--2---:R-:W-:Y:S05]  /*5eb0*/  CALL.ABS.NOINC R2 ;  /* 0x0000000002007343 */ /* 0x004fea0003c00000 */
.L_x_94:
[----:B------:R-:W-:Y:S05]  /*5ec0*/  BSYNC.RECONVERGENT B6 ;  /* 0x0000000000067941 */ /* 0x000fea0003800200 */
.L_x_93:
[----:B------:R-:W-:Y:S02]  /*5ed0*/  R2UR UR6, R90 ;  /* 0x000000005a0672ca */ /* 0x000fe400000e0000 */
[----:B------:R-:W-:Y:S02]  /*5ee0*/  R2UR UR5, R105 ;  /* 0x00000000690572ca */ /* 0x000fe400000e0000 */
[----:B------:R-:W-:Y:S02]  /*5ef0*/  R2UR UR4, R104 ;  /* 0x00000000680472ca */ /* 0x000fe400000e0000 */
[----:B------:R-:W-:Y:S02]  /*5f00*/  ISETP.NE.U32.AND P4, PT, R82, RZ, PT ;  /* 0x000000ff5200720c */ /* 0x000fe40003f85070 */
[----:B------:R-:W-:Y:S02]  /*5f10*/  ISETP.NE.U32.AND P2, PT, RZ, UR60, PT ;  /* 0x0000003cff007c0c */ /* 0x000fe4000bf45070 */
[----:B------:R-:W-:Y:S02]  /*5f20*/  ISETP.NE.AND.EX P4, PT, R83, RZ, PT, P4 ;  /* 0x000000ff5300720c */ /* 0x000fe40003f85340 */
[----:B------:R-:W-:Y:S01]  /*5f30*/  ISETP.NE.AND.EX P2, PT, RZ, UR61, PT, P2 ;  /* 0x0000003dff007c0c */ /* 0x000fe2000bf45320 */
[----:B------:R-:W-:Y:S02]  /*5f40*/  UISETP.NE.AND UP2, UPT, UR6, URZ, UPT ;  /* 0x000000ff0600728c */ /* 0x000fe4000bf45270 */
[----:B------:R-:W-:Y:S04]  /*5f50*/  UISETP.NE.U32.AND UP0, UPT, UR5, URZ, UPT ;  /* 0x000000ff0500728c */ /* 0x000fe8000bf05070 */
[----:B------:R-:W-:Y:S01]  /*5f60*/  UISETP.NE.AND.EX UP1, UPT, UR4, URZ, UPT, UP0 ;  /* 0x000000ff0400728c */ /* 0x000fe2000bf25300 */
[----:B------:R-:W-:Y:S01]  /*5f70*/  PLOP3.LUT P1, PT, PT, PT, UP2, 0x80, 0x8 ;  /* 0x000000000008781c */ /* 0x000fe20003f2f028 */
[----:B------:R-:W-:Y:S03]  /*5f80*/  UPLOP3.LUT UP0, UPT, UPT, UPT, UPT, 0x40, 0x4 ;  /* 0x000000000004789c */ /* 0x000fe60003f0e870 */
[----:B------:R-:W-:Y:S06]  /*5f90*/  @UP2 UPLOP3.LUT UP0, UPT, UPT, UPT, UP1, 0x80, 0x8 ;  /* 0x000000000008289c */ /* 0x000fec0003f0f010 */
[----:B------:R-:W-:Y:S01]  /*5fa0*/  PLOP3.LUT P0, PT, PT, PT, UP0, 0x80, 0x8 ;  /* 0x000000000008781c */ /* 0x000fe20003f0f008 */
[----:B------:R-:W-:Y:S01]  /*5fb0*/  @!UPT UIADD3 URZ, UPT, UPT, URZ, URZ, URZ ;  /* 0x000000fffffff290 */ /* 0x000fe2000fffe0ff */
[----:B------:R-:W-:Y:S11]  /*5fc0*/  BRA.U !UP1, `(.L_x_96) ;  /* 0x0000000109407547 */ /* 0x000ff6000b800000 */
[----:B------:R-:W-:Y:S01]  /*5fd0*/  UISETP.NE.U32.AND UP0, UPT, UR60, URZ, UPT ;  /* 0x000000ff3c00728c */ /* 0x000fe2000bf05070 */
[----:B------:R-:W-:Y:S01]  /*5fe0*/  R2UR UR6, R105 ;  /* 0x00000000690672ca */ /* 0x000fe200000e0000 */
[----:B------:R-:W2:Y:S01]  /*5ff0*/  LDCU.64 UR8, c[0x0][0x358] ;  /* 0x00006b00ff0877ac */ /* 0x000ea20008000a00 */
[----:B------:R-:W-:Y:S02]  /*6000*/  HFMA2 R86, -RZ, RZ, 0, 5.9604644775390625e-08 ;  /* 0x00000001ff567431 */ /* 0x000fe400000001ff */
[----:B-1----:R-:W-:Y:S01]  /*6010*/  IMAD.MOV.U32 R0, RZ, RZ, 0x1 ;  /* 0x00000001ff007424 */ /* 0x002fe200078e00ff */
[----:B------:R-:W-:Y:S06]  /*6020*/  UISETP.NE.AND.EX UP0, UPT, UR61, URZ, UPT, UP0 ;  /* 0x000000ff3d00728c */ /* 0x000fec000bf05300 */
[----:B------:R-:W-:Y:S05]  /*6030*/  PLOP3.LUT P3, PT, PT, PT, UP0, 0x80, 0x8 ;  /* 0x000000000008781c */ /* 0x000fea0003f6f008 */
[----:B------:R-:W1:Y:S01]  /*6040*/  @UP0 LDCU.64 UR4, c[0x0][0x888] ;  /* 0x00011100ff0407ac */ /* 0x000e620008000a00 */
[----:B------:R-:W-:Y:S07]  /*6050*/  @UP0 UIMAD UR6, UR36, UR6, URZ ;  /* 0x00000006240602a4 */ /* 0x000fee000f8e02ff */
[----:B------:R-:W-:Y:S01]  /*6060*/  @!P3 PRMT R86, R0, 0x7610, R86 ;  /* 0x000076100056b816 */ /* 0x000fe20000000056 */
[----:B-1----:R-:W-:Y:S06]  /*6070*/  @UP0 UIMAD.WIDE UR4, UR6, 0x4, UR4 ;  /* 0x00000004060408a5 */ /* 0x002fec000f8e0204 */
[----:B------:R-:W-:Y:S02]  /*6080*/  IMAD.U32 R2, RZ, RZ, UR4 ;  /* 0x00000004ff027e24 */ /* 0x000fe4000f8e00ff */
[----:B------:R-:W-:Y:S03]  /*6090*/  IMAD.U32 R3, RZ, RZ, UR5 ;  /* 0x00000005ff037e24 */ /* 0x000fe6000f8e00ff */
[----:B------:R-:W1:Y:S02]  /*60a0*/  @!UP0 LDCU UR4, c[0x0][0x880] ;  /* 0x00011000ff0487ac */ /* 0x000e640008000800 */
[----:B--2--5:R2:W5:Y:S02]  /*60b0*/  @P3 LDG.E R45, desc[UR8][R2.64] ;  /* 0x00000008022d3981 */ /* 0x024564000c1e1900 */
[----:B-12---:R-:W-:Y:S02]  /*60c0*/  @!P3 MOV R45, UR4 ;  /* 0x00000004002dbc02 */ /* 0x006fe40008000f00 */
.L_x_96:
[----:B------:R-:W-:Y:S05]  /*60d0*/  @!P4 BRA `(.L_x_97) ;  /* 0x000000000024c947 */ /* 0x000fea0003800000 */
[----:B------:R-:W-:Y:S01]  /*60e0*/  ISETP.NE.U32.AND P3, PT, R80, RZ, PT ;  /* 0x000000ff5000720c */ /* 0x000fe20003f65070 */
[----:B------:R-:W2:Y:S03]  /*60f0*/  LDCU.64 UR4, c[0x0][0x358] ;  /* 0x00006b00ff0477ac */ /* 0x000ea60008000a00 */
[----:B------:R-:W-:Y:S11]  /*6100*/  ISETP.NE.AND.EX P3, PT, R81, RZ, PT, P3 ;  /* 0x000000ff5100720c */ /* 0x000ff60003f65330 */
[----:B------:R-:W-:Y:S02]  /*6110*/  @!UPT UIADD3 URZ, UPT, UPT, URZ, URZ, URZ ;  /* 0x000000fffffff290 */ /* 0x000fe4000fffe0ff */
[----:B------:R-:W3:Y:S01]  /*6120*/  @P3 LDC.64 R2, c[0x0][0x8a8] ;  /* 0x00022a00ff023b82 */ /* 0x000ee20000000a00 */
[----:B-1----:R-:W-:Y:S04]  /*6130*/  @P3 IMAD R0, R82, UR36, RZ ;  /* 0x0000002452003c24 */ /* 0x002fe8000f8e02ff */
[----:B---3--:R-:W-:Y:S05]  /*6140*/  @P3 IMAD.WIDE R2, R0, 0x4, R2 ;  /* 0x0000000400023825 */ /* 0x008fea00078e0202 */
[----:B--2--5:R2:W5:Y:S02]  /*6150*/  @P3 LDG.E R38, desc[UR4][R2.64] ;  /* 0x0000000402263981 */ /* 0x024564000c1e1900 */
[----:B--2---:R-:W3:Y:S02]  /*6160*/  @!P3 LDC R38, c[0x0][0x8a0] ;  /* 0x00022800ff26bb82 */ /* 0x004ee40000000800 */
.L_x_97:
[----:B-----5:R-:W-:Y:S01]  /*6170*/  FSETP.NEU.AND P3, PT, R45, RZ, PT ;  /* 0x000000ff2d00720b */ /* 0x020fe20003f6d000 */
[----:B------:R-:W-:Y:S01]  /*6180*/  IMAD.SHL.U32 R110, R84, 0x4, RZ ;  /* 0x00000004546e7824 */ /* 0x000fe200078e00ff */
[----:B------:R-:W-:Y:S01]  /*6190*/  SEL R3, RZ, 0xffffffff, P2 ;  /* 0xffffffffff037807 */ /* 0x000fe20001000000 */
[----:B------:R-:W-:Y:S01]  /*61a0*/  IMAD.SHL.U32 R113, R101, 0x10, RZ ;  /* 0x0000001065717824 */ /* 0x000fe200078e00ff */
[----:B------:R-:W-:Y:S01]  /*61b0*/  @P1 LOP3.LUT P2, RZ, R86, 0xff, RZ, 0xc0, !PT ;  /* 0x000000ff56ff1812 */ /* 0x000fe2000784c0ff */
[----:B------:R-:W-:Y:S01]  /*61c0*/  VIADD R109, R110, UR43 ;  /* 0x0000002b6e6d7c36 */ /* 0x000fe20008000000 */
[----:B-1----:R-:W-:Y:S01]  /*61d0*/  @P1 SEL R0, RZ, 0xffffffff, P3 ;  /* 0xffffffffff001807 */ /* 0x002fe20001800000 */
[----:B------:R-:W-:Y:S01]  /*61e0*/  IMAD.MOV.U32 R115, RZ, RZ, -0x10 ;  /* 0xfffffff0ff737424 */ /* 0x000fe200078e00ff */
[----:B------:R-:W-:Y:S01]  /*61f0*/  LEA R111, R36, UR43, 0x3 ;  /* 0x0000002b246f7c11 */ /* 0x000fe2000f8e18ff */
[----:B------:R-:W-:Y:S01]  /*6200*/  IMAD.SHL.U32 R114, R102, 0x10, RZ ;  /* 0x0000001066727824 */ /* 0x000fe200078e00ff */
[----:B------:R-:W-:Y:S01]  /*6210*/  @P0 SEL R0, R3, R0, !P2 ;  /* 0x0000000003000207 */ /* 0x000fe20005000000 */
[C---:B------:R-:W-:Y:S01]  /*6220*/  IMAD.IADD R97, R109.reuse, 0x1, R113 ;  /* 0x000000016d617824 */ /* 0x040fe200078e0271 */
[----:B------:R-:W-:Y:S01]  /*6230*/  PLOP3.LUT P2, PT, PT, PT, UP1, 0x80, 0x8 ;  /* 0x000000000008781c */ /* 0x000fe20003f4f018 */
[----:B------:R-:W-:Y:S01]  /*6240*/  IMAD.IADD R108, R109, 0x1, R114 ;  /* 0x000000016d6c7824 */ /* 0x000fe200078e0272 */
[----:B------:R-:W-:Y:S01]  /*6250*/  @P1 LOP3.LUT R0, R0, 0x1, RZ, 0xc0, !PT ;  /* 0x0000000100001812 */ /* 0x000fe200078ec0ff */
[----:B------:R-:W-:Y:S01]  /*6260*/  IMAD.IADD R95, R114, 0x1, R97 ;  /* 0x00000001725f7824 */ /* 0x000fe200078e0261 */
[----:B------:R-:W-:Y:S01]  /*6270*/  LOP3.LUT P4, R92, R86, 0xff, RZ, 0xc0, !PT ;  /* 0x000000ff565c7812 */ /* 0x000fe2000788c0ff */
[----:B------:R-:W-:Y:S01]  /*6280*/  BSSY B1, `(.L_x_98) ;  /* 0x0000049000017945 */ /* 0x000fe20003800000 */
[----:B------:R-:W-:Y:S01]  /*6290*/  ISETP.NE.U32.OR P5, PT, R0, 0x1, !P1 ;  /* 0x000000010000780c */ /* 0x000fe20004fa5470 */
[----:B------:R-:W-:Y:S01]  /*62a0*/  IMAD.MOV.U32 R116, RZ, RZ, 0x1 ;  /* 0x00000001ff747424 */ /* 0x000fe200078e00ff */
[----:B------:R-:W-:Y:S01]  /*62b0*/  SEL R2, RZ, 0xffffffff, P3 ;  /* 0xffffffffff027807 */ /* 0x000fe20001800000 */
[----:B------:R-:W-:Y:S01]  /*62c0*/  IMAD R39, R36, 0x100, R37 ;  /* 0x0000010024277824 */ /* 0x000fe200078e0225 */
[----:B------:R-:W-:Y:S01]  /*62d0*/  P2R R107, PR, RZ, 0x20 ;  /* 0x00000020ff6b7803 */ /* 0x000fe20000000000 */
[----:B------:R-:W-:Y:S01]  /*62e0*/  IMAD.MOV.U32 R112, RZ, RZ, RZ ;  /* 0x000000ffff707224 */ /* 0x000fe200078e00ff */
[----:B------:R-:W-:Y:S02]  /*62f0*/  CS2R R70, SRZ ;  /* 0x0000000000467805 */ /* 0x000fe4000001ff00 */
[----:B------:R-:W-:Y:S02]  /*6300*/  @P2 SEL R2, R3, R2, !P4 ;  /* 0x0000000203022207 */ /* 0x000fe40006000000 */
[----:B------:R-:W-:Y:S02]  /*6310*/  CS2R R68, SRZ ;  /* 0x0000000000447805 */ /* 0x000fe4000001ff00 */
[----:B------:R-:W-:Y:S02]  /*6320*/  CS2R R66, SRZ ;  /* 0x0000000000427805 */ /* 0x000fe4000001ff00 */
[----:B------:R-:W-:Y:S02]  /*6330*/  CS2R R64, SRZ ;  /* 0x0000000000407805 */ /* 0x000fe4000001ff00 */
[----:B------:R-:W-:Y:S02]  /*6340*/  LOP3.LUT R2, R2, 0x1, RZ, 0xc0, !PT ;  /* 0x0000000102027812 */ /* 0x000fe400078ec0ff */
[----:B------:R-:W-:Y:S02]  /*6350*/  CS2R R62, SRZ ;  /* 0x00000000003e7805 */ /* 0x000fe4000001ff00 */
[----:B------:R-:W-:Y:S02]  /*6360*/  @P5 SHF.L.U32 R0, RZ, 0x1f, RZ ;  /* 0x0000001fff005819 */ /* 0x000fe400000006ff */
[----:B------:R-:W-:Y:S02]  /*6370*/  CS2R R60, SRZ ;  /* 0x00000000003c7805 */ /* 0x000fe4000001ff00 */
[----:B------:R-:W-:Y:S02]  /*6380*/  ISETP.NE.U32.AND P2, PT, R2, 0x1, PT ;  /* 0x000000010200780c */ /* 0x000fe40003f45070 */
[----:B------:R-:W-:Y:S01]  /*6390*/  CS2R R58, SRZ ;  /* 0x00000000003a7805 */ /* 0x000fe2000001ff00 */
[----:B------:R1:W2:Y:S01]  /*63a0*/  @P5 SYNCS.PHASECHK.TRANS64.TRYWAIT P1, [UR43+0x30], R0 ;  /* 0x00003000ff0055a7 */ /* 0x0002a2000802112b */
[----:B------:R-:W-:Y:S02]  /*63b0*/  CS2R R56, SRZ ;  /* 0x0000000000387805 */ /* 0x000fe4000001ff00 */
[----:B------:R-:W-:Y:S02]  /*63c0*/  P2R R117, PR, RZ, 0x4 ;  /* 0x00000004ff757803 */ /* 0x000fe40000000000 */
[----:B------:R-:W-:Y:S02]  /*63d0*/  CS2R R54, SRZ ;  /* 0x0000000000367805 */ /* 0x000fe4000001ff00 */
[----:B------:R-:W-:Y:S02]  /*63e0*/  ISETP.NE.U32.AND P2, PT, R85, 0x1, PT ;  /* 0x000000015500780c */ /* 0x000fe40003f45070 */
[----:B------:R-:W-:Y:S02]  /*63f0*/  CS2R R52, SRZ ;  /* 0x0000000000347805 */ /* 0x000fe4000001ff00 */
[----:B------:R-:W-:Y:S02]  /*6400*/  CS2R R50, SRZ ;  /* 0x0000000000327805 */ /* 0x000fe4000001ff00 */
[----:B------:R-:W-:Y:S02]  /*6410*/  CS2R R48, SRZ ;  /* 0x0000000000307805 */ /* 0x000fe4000001ff00 */
[----:B------:R-:W-:Y:S02]  /*6420*/  SEL R115, R115, 0x10, !P2 ;  /* 0x0000001073737807 */ /* 0x000fe40005000000 */
[----:B------:R-:W-:Y:S02]  /*6430*/  CS2R R74, SRZ ;  /* 0x00000000004a7805 */ /* 0x000fe4000001ff00 */
[----:B------:R-:W-:Y:S02]  /*6440*/  CS2R R72, SRZ ;  /* 0x0000000000487805 */ /* 0x000fe4000001ff00 */
[----:B------:R-:W-:Y:S02]  /*6450*/  CS2R R78, SRZ ;  /* 0x00000000004e7805 */ /* 0x000fe4000001ff00 */
[----:B------:R-:W-:Y:S01]  /*6460*/  CS2R R76, SRZ ;  /* 0x00000000004c7805 */ /* 0x000fe2000001ff00 */
[----:B------:R-:W-:Y:S02]  /*6470*/  IMAD.IADD R109, R109, 0x1, R115 ;  /* 0x000000016d6d7824 */ /* 0x000fe400078e0273 */
[C---:B------:R-:W-:Y:S02]  /*6480*/  IMAD.IADD R98, R115.reuse, 0x1, R108 ;  /* 0x0000000173627824 */ /* 0x040fe400078e026c */
[C---:B------:R-:W-:Y:S02]  /*6490*/  IMAD.IADD R96, R115.reuse, 0x1, R97 ;  /* 0x0000000173607824 */ /* 0x040fe400078e0261 */
[----:B------:R-:W-:Y:S01]  /*64a0*/  IMAD.IADD R94, R115, 0x1, R95 ;  /* 0x00000001735e7824 */ /* 0x000fe200078e025f */
[----:B-1----:R-:W-:Y:S04]  /*64b0*/  SHF.L.U32 R0, R100, 0x1f, RZ ;  /* 0x0000001f64007819 */ /* 0x002fe800000006ff */
[----:B------:R1:W4:Y:S01]  /*64c0*/  SYNCS.PHASECHK.TRANS64.TRYWAIT P0, [R111+URZ+0xa0], R0 ;  /* 0x0000a0006f0075a7 */ /* 0x00032200080011ff */
[----:B--2---:R-:W-:Y:S01]  /*64d0*/  @P5 SEL R116, RZ, 0x1, !P1 ;  /* 0x00000001ff745807 */ /* 0x004fe20004800000 */
[----:B-1----:R-:W-:Y:S06]  /*64e0*/  @!P5 BRA `(.L_x_99) ;  /* 0x000000000088d947 */ /* 0x002fec0003800000 */
[----:B------:R-:W-:Y:S01]  /*64f0*/  IMAD.MOV.U32 R71, RZ, RZ, RZ ;  /* 0x000000ffff477224 */ /* 0x000fe200078e00ff */
[----:B------:R-:W-:Y:S01]  /*6500*/  ISETP.NE.AND P1, PT, R116, RZ, PT ;  /* 0x000000ff7400720c */ /* 0x000fe20003f25270 */
[----:B------:R-:W-:Y:S01]  /*6510*/  BSSY B0, `(.L_x_100) ;  /* 0x0000014000007945 */ /* 0x000fe20003800000 */
[----:B------:R-:W-:Y:S02]  /*6520*/  CS2R R78, SRZ ;  /* 0x00000000004e7805 */ /* 0x000fe4000001ff00 */
        /* <DEDUP_REMOVED lines=13> */
[----:B------:R-:W-:Y:S01]  /*6600*/  CS2R R68, SRZ ;  /* 0x0000000000447805 */ /* 0x000fe2000001ff00 */
[----:B------:R-:W-:Y:S06]  /*6610*/  @P1 BRA `(.L_x_101) ;  /* 0x00000000000c1947 */ /* 0x000fec0003800000 */
[----:B------:R-:W-:Y:S04]  /*6620*/  SHF.L.U32 R3, RZ, 0x1f, RZ ;  /* 0x0000001fff037819 */ /* 0x000fe800000006ff */
[----:B------:R-:W1:Y:S02]  /*6630*/  SYNCS.PHASECHK.TRANS64.TRYWAIT P1, [UR43+0x30], R3 ;  /* 0x00003003ff0075a7 */ /* 0x000e64000802112b */
[----:B-1----:R-:W-:Y:S05]  /*6640*/  @!P1 BRA `(.L_x_102) ;  /* 0x0000007c009c9947 */ /* 0x002fea0003800000 */
.L_x_101:
[----:B------:R-:W-:Y:S05]  /*6650*/  BSYNC B0 ;  /* 0x0000000000007941 */ /* 0x000fea0003800000 */
.L_x_100:
[----:B------:R-:W-:Y:S01]  /*6660*/  ISETP.NE.AND P1, PT, R117, RZ, PT ;  /* 0x000000ff7500720c */ /* 0x000fe20003f25270 */
[----:B------:R-:W-:Y:S11]  /*6670*/  HFMA2 R112, -RZ, RZ, 0, 5.9604644775390625e-08 ;  /* 0x00000001ff707431 */ /* 0x000ff600000001ff */
[----:B------:R-:W-:Y:S01]  /*6680*/  @!UPT UIADD3 URZ, UPT, UPT, URZ, URZ, URZ ;  /* 0x000000fffffff290 */ /* 0x000fe2000fffe0ff */
[----:B------:R2:W1:Y:S04]  /*6690*/  @P1 LDS.128 R76, [R110+UR43+0x400] ;  /* 0x0004002b6e4c1984 */ /* 0x0004680008000c00 */
[----:B------:R2:W1:Y:S04]  /*66a0*/  @P1 LDS.128 R72, [R109+0x400] ;  /* 0x000400006d481984 */ /* 0x0004680000000c00 */
[----:B------:R2:W1:Y:S04]  /*66b0*/  @P1 LDS.128 R48, [R108+0x400] ;  /* 0x000400006c301984 */ /* 0x0004680000000c00 */
[----:B------:R2:W1:Y:S04]  /*66c0*/  @P1 LDS.128 R52, [R98+0x400] ;  /* 0x0004000062341984 */ /* 0x0004680000000c00 */
[----:B------:R2:W1:Y:S04]  /*66d0*/  @P1 LDS.128 R56, [R97+0x400] ;  /* 0x0004000061381984 */ /* 0x0004680000000c00 */
[----:B------:R2:W1:Y:S04]  /*66e0*/  @P1 LDS.128 R60, [R96+0x400] ;  /* 0x00040000603c1984 */ /* 0x0004680000000c00 */
[----:B------:R2:W1:Y:S04]  /*66f0*/  @P1 LDS.128 R64, [R95+0x400] ;  /* 0x000400005f401984 */ /* 0x0004680000000c00 */
[----:B------:R2:W1:Y:S02]  /*6700*/  @P1 LDS.128 R68, [R94+0x400] ;  /* 0x000400005e441984 */ /* 0x0004640000000c00 */
.L_x_99:
[----:B------:R-:W-:Y:S05]  /*6710*/  BSYNC B1 ;  /* 0x0000000000017941 */ /* 0x000fea0003800000 */
.L_x_98:
[----:B-1----:R-:W-:Y:S04]  /*6720*/  SHF.R.U32.HI R2, RZ, 0x15, R39 ;  /* 0x00000015ff027819 */ /* 0x002fe80000011627 */
[----:B------:R-:W-:Y:S01]  /*6730*/  LOP3.LUT P1, RZ, R2, 0x3, R87, 0x48, !PT ;  /* 0x0000000302ff7812 */ /* 0x000fe20007824857 */
[----:B------:R-:W-:Y:S01]  /*6740*/  @!UPT UIADD3 URZ, UPT, UPT, URZ, URZ, URZ ;  /* 0x000000fffffff290 */ /* 0x000fe2000fffe0ff */
[----:B----4-:R-:W-:Y:S11]  /*6750*/  @P0 BRA `(.L_x_103) ;  /* 0x0000000000080947 */ /* 0x010ff60003800000 */
[----:B------:R-:W1:Y:S02]  /*6760*/  SYNCS.PHASECHK.TRANS64.TRYWAIT P0, [R111+URZ+0xa0], R0 ;  /* 0x0000a0006f0075a7 */ /* 0x000e6400080011ff */
[----:B-1----:R-:W-:Y:S05]  /*6770*/  @!P0 BRA `(.L_x_104) ;  /* 0x0000007c00688947 */ /* 0x002fea0003800000 */
.L_x_103:
[----:B------:R-:W-:Y:S05]  /*6780*/  @!P1 BRA `(.L_x_105) ;  /* 0x0000000000409947 */ /* 0x000fea0003800000 */
[----:B------:R-:W4:Y:S01]  /*6790*/  LDCU.64 UR8, c[0x4][0x70] ;  /* 0x01000e00ff0877ac */ /* 0x000f220008000a00 */
[----:B------:R-:W-:Y:S01]  /*67a0*/  MOV R3, 0x0 ;  /* 0x0000000000037802 */ /* 0x000fe20000000f00 */
[----:B------:R-:W-:Y:S02]  /*67b0*/  HFMA2 R12, -RZ, RZ, 0, 5.9604644775390625e-08 ;  /* 0x00000001ff0c7431 */ /* 0x000fe400000001ff */
[----:B------:R-:W-:Y:S02]  /*67c0*/  IMAD.MOV.U32 R8, RZ, RZ, 0x192 ;  /* 0x00000192ff087424 */ /* 0x000fe400078e00ff */
[----:B------:R-:W-:Y:S01]  /*67d0*/  IMAD.MOV.U32 R13, RZ, RZ, RZ ;  /* 0x000000ffff0d7224 */ /* 0x000fe200078e00ff */
[----:B------:R-:W5:Y:S01]  /*67e0*/  LDCU.64 UR6, c[0x4][0x78] ;  /* 0x01000f00ff0677ac */ /* 0x000f620008000a00 */
[----:B------:R-:W1:Y:S01]  /*67f0*/  LDC.64 R2, c[0x4][R3] ;  /* 0x0100000003027b82 */ /* 0x000e620000000a00 */
[----:B------:R-:W2:Y:S01]  /*6800*/  LDCU.64 UR4, c[0x4][0x10] ;  /* 0x01000200ff0477ac */ /* 0x000ea20008000a00 */
[----:B----4-:R-:W-:Y:S01]  /*6810*/  MOV R5, UR9 ;  /* 0x0000000900057c02 */ /* 0x010fe20008000f00 */
[----:B------:R-:W-:Y:S01]  /*6820*/  IMAD.U32 R4, RZ, RZ, UR8 ;  /* 0x00000008ff047e24 */ /* 0x000fe2000f8e00ff */
[----:B-----5:R-:W-:Y:S01]  /*6830*/  MOV R7, UR7 ;  /* 0x0000000700077c02 */ /* 0x020fe20008000f00 */
[----:B------:R-:W-:Y:S01]  /*6840*/  IMAD.U32 R6, RZ, RZ, UR6 ;  /* 0x00000006ff067e24 */ /* 0x000fe2000f8e00ff */
[----:B--2---:R-:W-:Y:S01]  /*6850*/  MOV R11, UR5 ;  /* 0x00000005000b7c02 */ /* 0x004fe20008000f00 */
[----:B------:R-:W-:Y:S02]  /*6860*/  IMAD.U32 R10, RZ, RZ, UR4 ;  /* 0x00000004ff0a7e24 */ /* 0x000fe4000f8e00ff */
[----:B------:R-:W-:Y:S07]  /*6870*/  LEPC R20, `(.L_x_105) ;  /* 0x000000001014794e */ /* 0x000fee0000000000 */
[----:B-1-3--:R-:W-:Y:S05]  /*6880*/  CALL.ABS.NOINC R2 ;  /* 0x0000000002007343 */ /* 0x00afea0003c00000 */
.L_x_105:
[----:B------:R-:W-:Y:S01]  /*6890*/  LOP3.LUT R40, R76, 0xffffe000, RZ, 0xc0, !PT ;  /* 0xffffe0004c287812 */ /* 0x000fe200078ec0ff */
[----:B------:R-:W-:Y:S05]  /*68a0*/  WARPSYNC.ALL ;  /* 0x0000000000007948 */ /* 0x000fea0003800000 */
[----:B------:R-:W-:Y:S01]  /*68b0*/  R2UR UR4, R39 ;  /* 0x00000000270472ca */ /* 0x000fe200000e0000 */
[----:B------:R-:W-:Y:S01]  /*68c0*/  BSSY.RECONVERGENT B0, `(.L_x_106) ;  /* 0x000009c000007945 */ /* 0x000fe20003800200 */
[----:B------:R-:W-:Y:S02]  /*68d0*/  LOP3.LUT R41, R77, 0xffffe000, RZ, 0xc0, !PT ;  /* 0xffffe0004d297812 */ /* 0x000fe400078ec0ff */
[----:B------:R-:W-:Y:S02]  /*68e0*/  LOP3.LUT R42, R78, 0xffffe000, RZ, 0xc0, !PT ;  /* 0xffffe0004e2a7812 */ /* 0x000fe400078ec0ff */
[----:B------:R-:W-:Y:S02]  /*68f0*/  LOP3.LUT R43, R79, 0xffffe000, RZ, 0xc0, !PT ;  /* 0xffffe0004f2b7812 */ /* 0x000fe400078ec0ff */
[----:B------:R-:W-:Y:S05]  /*6900*/  ISETP.NE.AND P0, PT, R103, RZ, PT ;  /* 0x000000ff6700720c */ /* 0x000fea0003f05270 */
[----:B------:R-:W1:Y:S02]  /*6910*/  LDTM.x32 R4, tmem[UR4] ;  /* 0x00000004000479ee */ /* 0x000e6400082c0000 */
[C---:B-1-3--:R-:W-:Y:S01]  /*6920*/  FMUL R0, R38.reuse, R4 ;  /* 0x0000000426007220 */ /* 0x04afe20000400000 */
[C---:B------:R-:W-:Y:S01]  /*6930*/  FMUL R2, R38.reuse, R5 ;  /* 0x0000000526027220 */ /* 0x040fe20000400000 */
[C---:B------:R-:W-:Y:S01]  /*6940*/  FMUL R3, R38.reuse, R6 ;  /* 0x0000000626037220 */ /* 0x040fe20000400000 */
[----:B------:R-:W-:Y:S01]  /*6950*/  FMUL R7, R38, R7 ;  /* 0x0000000726077220 */ /* 0x000fe20000400000 */
[C---:B------:R-:W-:Y:S01]  /*6960*/  FFMA R40, R45.reuse, R40, R0 ;  /* 0x000000282d287223 */ /* 0x040fe20000000000 */
[----:B------:R-:W-:Y:S01]  /*6970*/  LOP3.LUT R0, R72, 0xffffe000, RZ, 0xc0, !PT ;  /* 0xffffe00048007812 */ /* 0x000fe200078ec0ff */
[----:B------:R-:W-:Y:S01]  /*6980*/  FFMA R41, R45, R41, R2 ;  /* 0x000000292d297223 */ /* 0x000fe20000000002 */
[----:B------:R-:W-:Y:S01]  /*6990*/  LOP3.LUT R2, R73, 0xffffe000, RZ, 0xc0, !PT ;  /* 0xffffe00049027812 */ /* 0x000fe200078ec0ff */
[C---:B------:R-:W-:Y:S01]  /*69a0*/  FFMA R42, R45.reuse, R42, R3 ;  /* 0x0000002a2d2a7223 */ /* 0x040fe20000000003 */
[----:B------:R-:W-:Y:S01]  /*69b0*/  LOP3.LUT R3, R74, 0xffffe000, RZ, 0xc0, !PT ;  /* 0xffffe0004a037812 */ /* 0x000fe200078ec0ff */
[----:B------:R-:W-:Y:S01]  /*69c0*/  FFMA R43, R45, R43, R7 ;  /* 0x0000002b2d2b7223 */ /* 0x000fe20000000007 */
[----:B------:R-:W-:Y:S01]  /*69d0*/  LOP3.LUT R7, R75, 0xffffe000, RZ, 0xc0, !PT ;  /* 0xffffe0004b077812 */ /* 0x000fe200078ec0ff */
[C---:B------:R-:W-:Y:S01]  /*69e0*/  FMUL R4, R38.reuse, R8 ;  /* 0x0000000826047220 */ /* 0x040fe20000400000 */
[----:B------:R-:W-:Y:S01]  /*69f0*/  F2FP.TF32.F32.PACK_B R40, R40 ;  /* 0x00000028ff28723e */ /* 0x000fe200024050ff */
[C---:B------:R-:W-:Y:S01]  /*6a00*/  FMUL R5, R38.reuse, R9 ;  /* 0x0000000926057220 */ /* 0x040fe20000400000 */
[----:B------:R-:W-:Y:S01]  /*6a10*/  F2FP.TF32.F32.PACK_B R41, R41 ;  /* 0x00000029ff29723e */ /* 0x000fe200024050ff */
[C---:B------:R-:W-:Y:S01]  /*6a20*/  FMUL R6, R38.reuse, R10 ;  /* 0x0000000a26067220 */ /* 0x040fe20000400000 */
[----:B------:R-:W-:Y:S01]  /*6a30*/  F2FP.TF32.F32.PACK_B R42, R42 ;  /* 0x0000002aff2a723e */ /* 0x000fe200024050ff */
[----:B------:R-:W-:Y:S01]  /*6a40*/  FMUL R11, R38, R11 ;  /* 0x0000000b260b7220 */ /* 0x000fe20000400000 */
[----:B------:R-:W-:Y:S01]  /*6a50*/  F2FP.TF32.F32.PACK_B R43, R43 ;  /* 0x0000002bff2b723e */ /* 0x000fe200024050ff */
[C---:B------:R-:W-:Y:S01]  /*6a60*/  FFMA R4, R45.reuse, R0, R4 ;  /* 0x000000002d047223 */ /* 0x040fe20000000004 */
[----:B------:R-:W-:Y:S01]  /*6a70*/  LOP3.LUT R0, R48, 0xffffe000, RZ, 0xc0, !PT ;  /* 0xffffe00030007812 */ /* 0x000fe200078ec0ff */
[----:B------:R-:W-:Y:S01]  /*6a80*/  FFMA R5, R45, R2, R5 ;  /* 0x000000022d057223 */ /* 0x000fe20000000005 */
[----:B------:R-:W-:Y:S01]  /*6a90*/  LOP3.LUT R2, R49, 0xffffe000, RZ, 0xc0, !PT ;  /* 0xffffe00031027812 */ /* 0x000fe200078ec0ff */
[C---:B------:R-:W-:Y:S01]  /*6aa0*/  FFMA R6, R45.reuse, R3, R6 ;  /* 0x000000032d067223 */ /* 0x040fe20000000006 */
[----:B------:R-:W-:Y:S01]  /*6ab0*/  F2FP.TF32.F32.PACK_B R4, R4 ;  /* 0x00000004ff04723e */ /* 0x000fe200024050ff */
[C---:B------:R-:W-:Y:S01]  /*6ac0*/  FFMA R7, R45.reuse, R7, R11 ;  /* 0x000000072d077223 */ /* 0x040fe2000000000b */
[----:B------:R-:W-:Y:S01]  /*6ad0*/  F2FP.TF32.F32.PACK_B R5, R5 ;  /* 0x00000005ff05723e */ /* 0x000fe200024050ff */
[----:B------:R-:W-:Y:S01]  /*6ae0*/  STS.128 [R110+UR43+0x400], R40 ;  /* 0x000400286e007988 */ /* 0x000fe20008000c2b */
[----:B------:R-:W-:Y:S01]  /*6af0*/  F2FP.TF32.F32.PACK_B R6, R6 ;  /* 0x00000006ff06723e */ /* 0x000fe200024050ff */
[C---:B------:R-:W-:Y:S01]  /*6b00*/  FMUL R8, R38.reuse, R12 ;  /* 0x0000000c26087220 */ /* 0x040fe20000400000 */
[----:B------:R-:W-:Y:S01]  /*6b10*/  F2FP.TF32.F32.PACK_B R7, R7 ;  /* 0x00000007ff07723e */ /* 0x000fe200024050ff */
[----:B------:R-:W-:Y:S01]  /*6b20*/  FMUL R9, R38, R13 ;  /* 0x0000000d26097220 */ /* 0x000fe20000400000 */
[----:B------:R-:W-:Y:S01]  /*6b30*/  LOP3.LUT R3, R50, 0xffffe000, RZ, 0xc0, !PT ;  /* 0xffffe00032037812 */ /* 0x000fe200078ec0ff */
[----:B------:R-:W-:Y:S01]  /*6b40*/  FFMA R8, R45, R0, R8 ;  /* 0x000000002d087223 */ /* 0x000fe20000000008 */
[----:B------:R-:W-:Y:S01]  /*6b50*/  LOP3.LUT R11, R51, 0xffffe000, RZ, 0xc0, !PT ;  /* 0xffffe000330b7812 */ /* 0x000fe200078ec0ff */
[----:B------:R1:W-:Y:S01]  /*6b60*/  STS.128 [R109+0x400], R4 ;  /* 0x000400046d007388 */ /* 0x0003e20000000c00 */
[----:B------:R-:W-:Y:S01]  /*6b70*/  LOP3.LUT R0, R52, 0xffffe000, RZ, 0xc0, !PT ;  /* 0xffffe00034007812 */ /* 0x000fe200078ec0ff */
[C---:B------:R-:W-:Y:S01]  /*6b80*/  FMUL R10, R38.reuse, R14 ;  /* 0x0000000e260a7220 */ /* 0x040fe20000400000 */
[----:B------:R-:W-:Y:S01]  /*6b90*/  F2FP.TF32.F32.PACK_B R8, R8 ;  /* 0x00000008ff08723e */ /* 0x000fe200024050ff */
[C---:B------:R-:W-:Y:S01]  /*6ba0*/  FMUL R15, R38.reuse, R15 ;  /* 0x0000000f260f7220 */ /* 0x040fe20000400000 */
[----:B------:R-:W-:Y:S01]  /*6bb0*/  FMUL R12, R38, R16 ;  /* 0x00000010260c7220 */ /* 0x000fe20000400000 */
[C---:B------:R-:W-:Y:S01]  /*6bc0*/  FFMA R9, R45.reuse, R2, R9 ;  /* 0x000000022d097223 */ /* 0x040fe20000000009 */
[----:B------:R-:W-:Y:S01]  /*6bd0*/  LOP3.LUT R2, R54, 0xffffe000, RZ, 0xc0, !PT ;  /* 0xffffe00036027812 */ /* 0x000fe200078ec0ff */
[----:B------:R-:W-:Y:S01]  /*6be0*/  FFMA R10, R45, R3, R10 ;  /* 0x000000032d0a7223 */ /* 0x000fe2000000000a */
[----:B------:R-:W-:Y:S01]  /*6bf0*/  LOP3.LUT R3, R55, 0xffffe000, RZ, 0xc0, !PT ;  /* 0xffffe00037037812 */ /* 0x000fe200078ec0ff */
[C---:B------:R-:W-:Y:S01]  /*6c00*/  FFMA R11, R45.reuse, R11, R15 ;  /* 0x0000000b2d0b7223 */ /* 0x040fe2000000000f */
[----:B------:R-:W-:Y:S01]  /*6c10*/  F2FP.TF32.F32.PACK_B R9, R9 ;  /* 0x00000009ff09723e */ /* 0x000fe200024050ff */
[----:B------:R-:W-:Y:S01]  /*6c20*/  FFMA R12, R45, R0, R12 ;  /* 0x000000002d0c7223 */ /* 0x000fe2000000000c */
[----:B------:R-:W-:Y:S01]  /*6c30*/  LOP3.LUT R0, R53, 0xffffe000, RZ, 0xc0, !PT ;  /* 0xffffe00035007812 */ /* 0x000fe200078ec0ff */
[C---:B------:R-:W-:Y:S01]  /*6c40*/  FMUL R13, R38.reuse, R17 ;  /* 0x00000011260d7220 */ /* 0x040fe20000400000 */
[----:B------:R-:W-:Y:S01]  /*6c50*/  F2FP.TF32.F32.PACK_B R10, R10 ;  /* 0x0000000aff0a723e */ /* 0x000fe200024050ff */
[C---:B------:R-:W-:Y:S01]  /*6c60*/  FMUL R14, R38.reuse, R18 ;  /* 0x00000012260e7220 */ /* 0x040fe20000400000 */
[----:B------:R-:W-:Y:S01]  /*6c70*/  F2FP.TF32.F32.PACK_B R11, R11 ;  /* 0x0000000bff0b723e */ /* 0x000fe200024050ff */
[----:B------:R-:W-:Y:S01]  /*6c80*/  FMUL R19, R38, R19 ;  /* 0x0000001326137220 */ /* 0x000fe20000400000 */
[----:B------:R-:W-:Y:S01]  /*6c90*/  F2FP.TF32.F32.PACK_B R12, R12 ;  /* 0x0000000cff0c723e */ /* 0x000fe200024050ff */
[----:B------:R-:W-:Y:S01]  /*6ca0*/  FFMA R13, R45, R0, R13 ;  /* 0x000000002d0d7223 */ /* 0x000fe2000000000d */
[----:B------:R-:W-:Y:S01]  /*6cb0*/  LOP3.LUT R0, R57, 0xffffe000, RZ, 0xc0, !PT ;  /* 0xffffe00039007812 */ /* 0x000fe200078ec0ff */
[----:B------:R3:W-:Y:S01]  /*6cc0*/  STS.128 [R108+0x400], R8 ;  /* 0x000400086c007388 */ /* 0x0007e20000000c00 */
        /* <DEDUP_REMOVED lines=8> */
[----:B------:R-:W-:Y:S01]  /*6d50*/  FMUL R18, R38, R22 ;  /* 0x0000001626127220 */ /* 0x000fe20000400000 */
[----:B-1----:R-:W-:Y:S01]  /*6d60*/  LOP3.LUT R4, R56, 0xffffe000, RZ, 0xc0, !PT ;  /* 0xffffe00038047812 */ /* 0x002fe200078ec0ff */
        /* <DEDUP_REMOVED lines=8> */
[----:B------:R3:W-:Y:S01]  /*6df0*/  STS.128 [R98+0x400], R12 ;  /* 0x0004000c62007388 */ /* 0x0007e20000000c00 */
[----:B------:R-:W-:Y:S01]  /*6e00*/  F2FP.TF32.F32.PACK_B R16, R16 ;  /* 0x00000010ff10723e */ /* 0x000fe200024050ff */
[C---:B------:R-:W-:Y:S01]  /*6e10*/  FFMA R18, R45.reuse, R2, R18 ;  /* 0x000000022d127223 */ /* 0x040fe20000000012 */
[----:B------:R-:W-:Y:S01]  /*6e20*/  LOP3.LUT R2, R62, 0xffffe000, RZ, 0xc0, !PT ;  /* 0xffffe0003e027812 */ /* 0x000fe200078ec0ff */
[C---:B------:R-:W-:Y:S01]  /*6e30*/  FFMA R19, R45.reuse, R3, R23 ;  /* 0x000000032d137223 */ /* 0x040fe20000000017 */
[----:B------:R-:W-:Y:S01]  /*6e40*/  F2FP.TF32.F32.PACK_B R17, R17 ;  /* 0x00000011ff11723e */ /* 0x000fe200024050ff */
[C---:B------:R-:W-:Y:S01]  /*6e50*/  FFMA R20, R45.reuse, R4, R20 ;  /* 0x000000042d147223 */ /* 0x040fe20000000014 */
[----:B------:R-:W-:Y:S01]  /*6e60*/  F2FP.TF32.F32.PACK_B R18, R18 ;  /* 0x00000012ff12723e */ /* 0x000fe200024050ff */
[----:B------:R-:W-:Y:S01]  /*6e70*/  FFMA R21, R45, R0, R21 ;  /* 0x000000002d157223 */ /* 0x000fe20000000015 */
[C---:B------:R-:W-:Y:S01]  /*6e80*/  FMUL R22, R38.reuse, R26 ;  /* 0x0000001a26167220 */ /* 0x040fe20000400000 */
[----:B------:R-:W-:Y:S01]  /*6e90*/  LOP3.LUT R0, R63, 0xffffe000, RZ, 0xc0, !PT ;  /* 0xffffe0003f007812 */ /* 0x000fe200078ec0ff */
[----:B------:R-:W-:Y:S01]  /*6ea0*/  FMUL R27, R38, R27 ;  /* 0x0000001b261b7220 */ /* 0x000fe20000400000 */
[----:B------:R-:W-:Y:S01]  /*6eb0*/  F2FP.TF32.F32.PACK_B R19, R19 ;  /* 0x00000013ff13723e */ /* 0x000fe200024050ff */
[C---:B------:R-:W-:Y:S01]  /*6ec0*/  FFMA R22, R45.reuse, R2, R22 ;  /* 0x000000022d167223 */ /* 0x040fe20000000016 */
[----:B------:R-:W-:Y:S01]  /*6ed0*/  LOP3.LUT R3, R64, 0xffffe000, RZ, 0xc0, !PT ;  /* 0xffffe00040037812 */ /* 0x000fe200078ec0ff */
[----:B------:R-:W-:Y:S01]  /*6ee0*/  FFMA R23, R45, R0, R27 ;  /* 0x000000002d177223 */ /* 0x000fe2000000001b */
[C---:B------:R-:W-:Y:S01]  /*6ef0*/  FMUL R24, R38.reuse, R28 ;  /* 0x0000001c26187220 */ /* 0x040fe20000400000 */
[----:B------:R3:W-:Y:S01]  /*6f00*/  STS.128 [R97+0x400], R16 ;  /* 0x0004001061007388 */ /* 0x0007e20000000c00 */
[----:B------:R-:W-:Y:S01]  /*6f10*/  LOP3.LUT R4, R65, 0xffffe000, RZ, 0xc0, !PT ;  /* 0xffffe00041047812 */ /* 0x000fe200078ec0ff */
[----:B------:R-:W-:Y:S01]  /*6f20*/  FMUL R25, R38, R29 ;  /* 0x0000001d26197220 */ /* 0x000fe20000400000 */
[----:B------:R-:W-:Y:S01]  /*6f30*/  LOP3.LUT R2, R66, 0xffffe000, RZ, 0xc0, !PT ;  /* 0xffffe00042027812 */ /* 0x000fe200078ec0ff */
[C---:B------:R-:W-:Y:S01]  /*6f40*/  FMUL R26, R38.reuse, R30 ;  /* 0x0000001e261a7220 */ /* 0x040fe20000400000 */
[----:B------:R-:W-:Y:S01]  /*6f50*/  LOP3.LUT R0, R67, 0xffffe000, RZ, 0xc0, !PT ;  /* 0xffffe00043007812 */ /* 0x000fe200078ec0ff */
[----:B------:R-:W-:Y:S01]  /*6f60*/  FMUL R31, R38, R31 ;  /* 0x0000001f261f7220 */ /* 0x000fe20000400000 */
[----:B------:R-:W-:Y:S01]  /*6f70*/  F2FP.TF32.F32.PACK_B R20, R20 ;  /* 0x00000014ff14723e */ /* 0x000fe200024050ff */
[C---:B------:R-:W-:Y:S01]  /*6f80*/  FFMA R24, R45.reuse, R3, R24 ;  /* 0x000000032d187223 */ /* 0x040fe20000000018 */
[----:B------:R-:W-:Y:S01]  /*6f90*/  F2FP.TF32.F32.PACK_B R21, R21 ;  /* 0x00000015ff15723e */ /* 0x000fe200024050ff */
[C---:B------:R-:W-:Y:S01]  /*6fa0*/  FFMA R25, R45.reuse, R4, R25 ;  /* 0x000000042d197223 */ /* 0x040fe20000000019 */
[----:B------:R-:W-:Y:S01]  /*6fb0*/  F2FP.TF32.F32.PACK_B R22, R22 ;  /* 0x00000016ff16723e */ /* 0x000fe200024050ff */
[C---:B------:R-:W-:Y:S01]  /*6fc0*/  FFMA R26, R45.reuse, R2, R26 ;  /* 0x000000022d1a7223 */ /* 0x040fe2000000001a */
[----:B------:R-:W-:Y:S01]  /*6fd0*/  F2FP.TF32.F32.PACK_B R23, R23 ;  /* 0x00000017ff17723e */ /* 0x000fe200024050ff */
[----:B------:R-:W-:Y:S01]  /*6fe0*/  FFMA R27, R45, R0, R31 ;  /* 0x000000002d1b7223 */ /* 0x000fe2000000001f */
[----:B------:R-:W-:Y:S01]  /*6ff0*/  LOP3.LUT R2, R68, 0xffffe000, RZ, 0xc0, !PT ;  /* 0xffffe00044027812 */ /* 0x000fe200078ec0ff */
[C---:B------:R-:W-:Y:S01]  /*7000*/  FMUL R28, R38.reuse, R32 ;  /* 0x00000020261c7220 */ /* 0x040fe20000400000 */
[----:B------:R-:W-:Y:S01]  /*7010*/  LOP3.LUT R3, R69, 0xffffe000, RZ, 0xc0, !PT ;  /* 0xffffe00045037812 */ /* 0x000fe200078ec0ff */
[----:B------:R3:W-:Y:S01]  /*7020*/  STS.128 [R96+0x400], R20 ;  /* 0x0004001460007388 */ /* 0x0007e20000000c00 */
        /* <DEDUP_REMOVED lines=13> */
[----:B------:R-:W-:Y:S02]  /*7100*/  F2FP.TF32.F32.PACK_B R28, R28 ;  /* 0x0000001cff1c723e */ /* 0x000fe400024050ff */
[----:B------:R-:W-:Y:S01]  /*7110*/  F2FP.TF32.F32.PACK_B R29, R29 ;  /* 0x0000001dff1d723e */ /* 0x000fe200024050ff */
[----:B------:R3:W-:Y:S01]  /*7120*/  STS.128 [R95+0x400], R24 ;  /* 0x000400185f007388 */ /* 0x0007e20000000c00 */
[----:B------:R-:W-:Y:S02]  /*7130*/  F2FP.TF32.F32.PACK_B R30, R30 ;  /* 0x0000001eff1e723e */ /* 0x000fe400024050ff */
[----:B------:R-:W-:Y:S05]  /*7140*/  F2FP.TF32.F32.PACK_B R31, R31 ;  /* 0x0000001fff1f723e */ /* 0x000fea00024050ff */
[----:B------:R3:W-:Y:S01]  /*7150*/  STS.128 [R94+0x400], R28 ;  /* 0x0004001c5e007388 */ /* 0x0007e20000000c00 */
[----:B------:R-:W-:Y:S01]  /*7160*/  @!PT LDS RZ, [RZ] ;  /* 0x00000000fffff984 */ /* 0x000fe20000000800 */
[----:B------:R-:W-:Y:S01]  /*7170*/  @!PT LDS RZ, [RZ] ;  /* 0x00000000fffff984 */ /* 0x000fe20000000800 */
[----:B------:R-:W-:Y:S01]  /*7180*/  @!PT LDS RZ, [RZ] ;  /* 0x00000000fffff984 */ /* 0x000fe20000000800 */
[----:B------:R-:W-:Y:S01]  /*7190*/  @!PT LDS RZ, [RZ] ;  /* 0x00000000fffff984 */ /* 0x000fe20000000800 */
[----:B------:R1:W-:Y:S07]  /*71a0*/  MEMBAR.ALL.CTA ;  /* 0x0000000000007992 */ /* 0x0003ee0000008000 */
[----:B-1----:R-:W1:Y:S02]  /*71b0*/  FENCE.VIEW.ASYNC.S ;  /* 0x00000000000073c6 */ /* 0x002e640000000000 */
[----:B-1----:R-:W-:Y:S06]  /*71c0*/  BAR.SYNC.DEFER_BLOCKING 0x1, 0x80 ;  /* 0x0042000000007b1d */ /* 0x002fec0000010000 */
[----:B------:R-:W-:Y:S05]  /*71d0*/  @P0 BRA `(.L_x_107) ;  /* 0x0000000000280947 */ /* 0x000fea0003800000 */
[----:B------:R-:W-:Y:S01]  /*71e0*/  UIADD3 UR4, UPT, UPT, UR43, 0x400, URZ ;  /* 0x000004002b047890 */ /* 0x000fe2000fffe0ff */
[----:B------:R-:W-:Y:S05]  /*71f0*/  UMOV UR51, UR36 ;  /* 0x0000002400337c82 */ /* 0x000fea0008000000 */
[----:B------:R-:W-:Y:S01]  /*7200*/  MOV R91, UR4 ;  /* 0x00000004005b7c02 */ /* 0x000fe20008000f00 */
[----:B------:R-:W-:Y:S03]  /*7210*/  UIADD3 UR4, UP0, UPT, UR54, 0x680, URZ ;  /* 0x0000068036047890 */ /* 0x000fe6000ff1e0ff */
[----:B------:R-:W-:Y:S01]  /*7220*/  R2UR UR48, R91 ;  /* 0x000000005b3072ca */ /* 0x000fe200000e0000 */
[----:B------:R-:W-:Y:S11]  /*7230*/  UIADD3.X UR5, UPT, UPT, URZ, UR55, URZ, UP0, !UPT ;  /* 0x00000037ff057290 */ /* 0x000ff600087fe4ff */
[----:B------:R-:W-:Y:S01]  /*7240*/  @!UPT UIADD3 URZ, UPT, UPT, URZ, URZ, URZ ;  /* 0x000000fffffff290 */ /* 0x000fe2000fffe0ff */
[----:B------:R1:W-:Y:S01]  /*7250*/  UTMASTG.3D [UR48], [UR4] ;  /* 0x00000030040073b5 */ /* 0x0003e20008010000 */
[----:B------:R0:W-:Y:S01]  /*7260*/  UTMACMDFLUSH ;  /* 0x00000000000079b7 */ /* 0x0001e20000000000 */
[----:B-1----:R-:W-:Y:S04]  /*7270*/  DEPBAR.LE SB0, 0x1 ;  /* 0x000080400000791a */ /* 0x002fe80000000000 */
.L_x_107:
[----:B------:R-:W-:Y:S05]  /*7280*/  BSYNC.RECONVERGENT B0 ;  /* 0x0000000000007941 */ /* 0x000fea0003800200 */
.L_x_106:
[----:B------:R-:W-:Y:S01]  /*7290*/  BAR.SYNC.DEFER_BLOCKING 0x1, 0x80 ;  /* 0x0042000000007b1d */ /* 0x000fe20000010000 */
[----:B------:R-:W-:Y:S01]  /*72a0*/  ISETP.NE.AND P1, PT, R107, RZ, PT ;  /* 0x000000ff6b00720c */ /* 0x000fe20003f25270 */
[----:B------:R-:W-:Y:S01]  /*72b0*/  UISETP.NE.AND UP0, UPT, UR52, URZ, UPT ;  /* 0x000000ff3400728c */ /* 0x000fe2000bf05270 */
[----:B------:R-:W-:Y:S11]  /*72c0*/  LEA R2, R112, UR43, 0x3 ;  /* 0x0000002b70027c11 */ /* 0x000ff6000f8e18ff */
[----:B------:R-:W-:Y:S01]  /*72d0*/  @P1 SHF.L.U32 R4, RZ, 0x1f, RZ ;  /* 0x0000001fff041819 */ /* 0x000fe200000006ff */
[----:B------:R-:W-:Y:S06]  /*72e0*/  BRA.U !UP0, `(.L_x_108) ;  /* 0x0000000108247547 */ /* 0x000fec000b800000 */
[----:B------:R-:W1:Y:S01]  /*72f0*/  S2R R0, SR_CgaCtaId ;  /* 0x0000000000007919 */ /* 0x000e620000008800 */
[----:B------:R-:W-:Y:S01]  /*7300*/  IMAD.U32 R3, RZ, RZ, UR47 ;  /* 0x0000002fff037e24 */ /* 0x000fe2000f8e00ff */
[----:B------:R-:W-:Y:S04]  /*7310*/  UIADD3 UR4, UPT, UPT, UR47, 0x1, URZ ;  /* 0x000000012f047890 */ /* 0x000fe8000fffe0ff */
[----:B------:R-:W-:Y:S01]  /*7320*/  @P1 LEA R3, R3, UR43, 0x3 ;  /* 0x0000002b03031c11 */ /* 0x000fe2000f8e18ff */
[----:B------:R-:W-:Y:S04]  /*7330*/  UISETP.NE.AND UP0, UPT, UR4, 0x4, UPT ;  /* 0x000000040400788c */ /* 0x000fe8000bf05270 */
[----:B------:R-:W-:Y:S01]  /*7340*/  @P1 VIADD R3, R3, 0x50 ;  /* 0x0000005003031836 */ /* 0x000fe20000000000 */
[----:B------:R-:W-:Y:S04]  /*7350*/  USEL UR47, UR4, URZ, UP0 ;  /* 0x000000ff042f7287 */ /* 0x000fe80008000000 */
[----:B-1----:R-:W-:Y:S04]  /*7360*/  @P1 PRMT R0, R0, 0x654, R3 ;  /* 0x0000065400001816 */ /* 0x002fe80000000003 */
[----:B------:R1:W-:Y:S04]  /*7370*/  @P1 SYNCS.ARRIVE.TRANS64.RED.A1T0 RZ, [R0+URZ], RZ ;  /* 0x000000ff00ff19a7 */ /* 0x0003e800081004ff */
.L_x_108:
[----:B------:R-:W4:Y:S01]  /*7380*/  @P1 SYNCS.PHASECHK.TRANS64.TRYWAIT P0, [R2+URZ+0x30], R4 ;  /* 0x00003004020015a7 */ /* 0x000f2200080011ff */
[----:B------:R-:W-:Y:S01]  /*7390*/  BSSY B1, `(.L_x_109) ;  /* 0x000001f000017945 */ /* 0x000fe20003800000 */
[----:B----4-:R-:W-:Y:S03]  /*73a0*/  @P1 SEL R116, RZ, 0x1, !P0 ;  /* 0x00000001ff741807 */ /* 0x010fe60004000000 */
[----:B------:R-:W-:Y:S05]  /*73b0*/  @!P1 BRA `(.L_x_110) ;  /* 0x0000000000709947 */ /* 0x000fea0003800000 */
[----:B------:R-:W-:Y:S01]  /*73c0*/  ISETP.NE.AND P1, PT, R117, RZ, PT ;  /* 0x000000ff7500720c */ /* 0x000fe20003f25270 */
[----:B------:R-:W-:Y:S01]  /*73d0*/  BSSY B0, `(.L_x_111) ;  /* 0x000000b000007945 */ /* 0x000fe20003800000 */
[----:B------:R-:W-:Y:S11]  /*73e0*/  ISETP.NE.AND P0, PT, R116, RZ, PT ;  /* 0x000000ff7400720c */ /* 0x000ff60003f05270 */
[----:B------:R-:W-:Y:S05]  /*73f0*/  @P1 IMAD R6, R112, 0x4000, R110 ;  /* 0x0000400070061824 */ /* 0x000fea00078e026e */
[----:B------:R-:W-:Y:S04]  /*7400*/  @P1 IADD3 R5, PT, PT, R6, UR43, RZ ;  /* 0x0000002b06051c10 */ /* 0x000fe8000fffe0ff */
[----:B------:R-:W-:Y:S01]  /*7410*/  @P1 IADD3 R4, PT, PT, R114, R5, RZ ;  /* 0x0000000572041210 */ /* 0x000fe20007ffe0ff */
[--C-:B------:R-:W-:Y:S02]  /*7420*/  @P1 IMAD.IADD R3, R113, 0x1, R5.reuse ;  /* 0x0000000171031824 */ /* 0x100fe400078e0205 */
[----:B------:R-:W-:Y:S01]  /*7430*/  @P1 IMAD.IADD R5, R115, 0x1, R5 ;  /* 0x0000000173051824 */ /* 0x000fe200078e0205 */
[----:B------:R-:W-:Y:S06]  /*7440*/  @P0 BRA `(.L_x_112) ;  /* 0x00000000000c0947 */ /* 0x000fec0003800000 */
[----:B-1----:R-:W-:Y:S04]  /*7450*/  SHF.L.U32 R0, RZ, 0x1f, RZ ;  /* 0x0000001fff007819 */ /* 0x002fe800000006ff */
[----:B------:R-:W1:Y:S02]  /*7460*/  SYNCS.PHASECHK.TRANS64.TRYWAIT P0, [R2+URZ+0x30], R0 ;  /* 0x00003000020075a7 */ /* 0x000e6400080011ff */
[----:B-1----:R-:W-:Y:S05]  /*7470*/  @!P0 BRA `(.L_x_113) ;  /* 0x00000070003c8947 */ /* 0x002fea0003800000 */
.L_x_112:
[----:B------:R-:W-:Y:S05]  /*7480*/  BSYNC B0 ;  /* 0x0000000000007941 */ /* 0x000fea0003800000 */
.L_x_111:
[----:B------:R-:W-:Y:S01]  /*7490*/  ISETP.NE.AND P0, PT, R117, RZ, PT ;  /* 0x000000ff7500720c */ /* 0x000fe20003f05270 */
[----:B------:R-:W-:Y:S11]  /*74a0*/  VIADD R112, R112, 0x1 ;  /* 0x0000000170707836 */ /* 0x000ff60000000000 */
[----:B------:R-:W-:Y:S01]  /*74b0*/  @!UPT UIADD3 URZ, UPT, UPT, URZ, URZ, URZ ;  /* 0x000000fffffff290 */ /* 0x000fe2000fffe0ff */
[----:B------:R4:W2:Y:S01]  /*74c0*/  @P0 LDS.128 R72, [R5+0x400] ;  /* 0x0004000005480984 */ /* 0x0008a20000000c00 */
[--C-:B-1----:R-:W-:Y:S01]  /*74d0*/  @P0 IMAD.IADD R0, R114, 0x1, R3.reuse ;  /* 0x0000000172000824 */ /* 0x102fe200078e0203 */
[C---:B------:R-:W-:Y:S02]  /*74e0*/  @P0 IADD3 R2, PT, PT, R115.reuse, R4, RZ ;  /* 0x0000000473020210 */ /* 0x040fe40007ffe0ff */
[----:B------:R1:W2:Y:S04]  /*74f0*/  @P0 LDS.128 R48, [R4+0x400] ;  /* 0x0004000004300984 */ /* 0x0002a80000000c00 */
[----:B------:R2:W2:Y:S04]  /*7500*/  @P0 LDS.128 R76, [R6+UR43+0x400] ;  /* 0x0004002b064c0984 */ /* 0x0004a80008000c00 */
[----:B------:R2:W2:Y:S04]  /*7510*/  @P0 LDS.128 R52, [R2+0x400] ;  /* 0x0004000002340984 */ /* 0x0004a80000000c00 */
[----:B------:R2:W2:Y:S04]  /*7520*/  @P0 LDS.128 R56, [R3+0x400] ;  /* 0x0004000003380984 */ /* 0x0004a80000000c00 */
[----:B------:R2:W2:Y:S01]  /*7530*/  @P0 LDS.128 R64, [R0+0x400] ;  /* 0x0004000000400984 */ /* 0x0004a20000000c00 */
[C---:B----4-:R-:W-:Y:S01]  /*7540*/  @P0 IMAD.IADD R5, R115.reuse, 0x1, R3 ;  /* 0x0000000173050824 */ /* 0x050fe200078e0203 */
[----:B-1----:R-:W-:Y:S04]  /*7550*/  @P0 IADD3 R4, PT, PT, R115, R0, RZ ;  /* 0x0000000073040210 */ /* 0x002fe80007ffe0ff */
[----:B------:R4:W1:Y:S04]  /*7560*/  @P0 LDS.128 R60, [R5+0x400] ;  /* 0x00040000053c0984 */ /* 0x0008680000000c00 */
[----:B------:R4:W1:Y:S02]  /*7570*/  @P0 LDS.128 R68, [R4+0x400] ;  /* 0x0004000004440984 */ /* 0x0008640000000c00 */
.L_x_110:
[----:B------:R-:W-:Y:S05]  /*7580*/  BSYNC B1 ;  /* 0x0000000000017941 */ /* 0x000fea0003800000 */
.L_x_109:
[----:B-12---:R-:W-:Y:S05]  /*7590*/  VIADD R0, R39, 0x20 ;  /* 0x0000002027007836 */ /* 0x006fea0000000000 */
[----:B------:R-:W-:Y:S04]  /*75a0*/  SHF.R.U32.HI R0, RZ, 0x15, R0 ;  /* 0x00000015ff007819 */ /* 0x000fe80000011600 */
[----:B------:R-:W-:Y:S11]  /*75b0*/  LOP3.LUT P0, RZ, R0, 0x3, R87, 0x48, !PT ;  /* 0x0000000300ff7812 */ /* 0x000ff60007804857 */
[----:B------:R-:W-:Y:S02]  /*75c0*/  @!UPT UIADD3 URZ, UPT, UPT, URZ, URZ, URZ ;  /* 0x000000fffffff290 */ /* 0x000fe4000fffe0ff */
[----:B------:R-:W-:Y:S05]  /*75d0*/  @!P0 BRA `(.L_x_114) ;  /* 0x0000000000408947 */ /* 0x000fea0003800000 */
[----:B------:R-:W4:Y:S01]  /*75e0*/  LDCU.64 UR8, c[0x4][0x70] ;  /* 0x01000e00ff0877ac */ /* 0x000f220008000a00 */
[----:B------:R-:W-:Y:S01]  /*75f0*/  MOV R3, 0x0 ;  /* 0x0000000000037802 */ /* 0x000fe20000000f00 */
[----:B---3--:R-:W-:Y:S02]  /*7600*/  HFMA2 R12, -RZ, RZ, 0, 5.9604644775390625e-08 ;  /* 0x00000001ff0c7431 */ /* 0x008fe400000001ff */
[----:B------:R-:W-:Y:S02]  /*7610*/  IMAD.MOV.U32 R8, RZ, RZ, 0x192 ;  /* 0x00000192ff087424 */ /* 0x000fe400078e00ff */
[----:B------:R-:W-:Y:S01]  /*7620*/  IMAD.MOV.U32 R13, RZ, RZ, RZ ;  /* 0x000000ffff0d7224 */ /* 0x000fe200078e00ff */
[----:B------:R-:W1:Y:S01]  /*7630*/  LDCU.64 UR6, c[0x4][0x78] ;  /* 0x01000f00ff0677ac */ /* 0x000e620008000a00 */
[----:B------:R-:W2:Y:S01]  /*7640*/  LDC.64 R2, c[0x4][R3] ;  /* 0x0100000003027b82 */ /* 0x000ea20000000a00 */
[----:B------:R-:W3:Y:S01]  /*7650*/  LDCU.64 UR4, c[0x4][0x10] ;  /* 0x01000200ff0477ac */ /* 0x000ee20008000a00 */
[----:B----4-:R-:W-:Y:S01]  /*7660*/  MOV R5, UR9 ;  /* 0x0000000900057c02 */ /* 0x010fe20008000f00 */
[----:B------:R-:W-:Y:S01]  /*7670*/  IMAD.U32 R4, RZ, RZ, UR8 ;  /* 0x00000008ff047e24 */ /* 0x000fe2000f8e00ff */
[----:B-1----:R-:W-:Y:S01]  /*7680*/  MOV R7, UR7 ;  /* 0x0000000700077c02 */ /* 0x002fe20008000f00 */
[----:B------:R-:W-:Y:S01]  /*7690*/  IMAD.U32 R6, RZ, RZ, UR6 ;  /* 0x00000006ff067e24 */ /* 0x000fe2000f8e00ff */
[----:B---3--:R-:W-:Y:S01]  /*76a0*/  MOV R11, UR5 ;  /* 0x00000005000b7c02 */ /* 0x008fe20008000f00 */
[----:B------:R-:W-:Y:S02]  /*76b0*/  IMAD.U32 R10, RZ, RZ, UR4 ;  /* 0x00000004ff0a7e24 */ /* 0x000fe4000f8e00ff */
[----:B------:R-:W-:Y:S07]  /*76c0*/  LEPC R20, `(.L_x_114) ;  /* 0x000000001014794e */ /* 0x000fee0000000000 */
[----:B--2---:R-:W-:Y:S05]  /*76d0*/  CALL.ABS.NOINC R2 ;  /* 0x0000000002007343 */ /* 0x004fea0003c00000 */
.L_x_114:
[----:B------:R-:W-:Y:S01]  /*76e0*/  LOP3.LUT R3, R76, 0xffffe000, RZ, 0xc0, !PT ;  /* 0xffffe0004c037812 */ /* 0x000fe200078ec0ff */
[----:B------:R-:W-:Y:S05]  /*76f0*/  WARPSYNC.ALL ;  /* 0x0000000000007948 */ /* 0x000fea0003800000 */
[----:B------:R-:W-:Y:S01]  /*7700*/  R2UR UR4, R39 ;  /* 0x00000000270472ca */ /* 0x000fe200000e0000 */
[----:B------:R-:W1:Y:S01]  /*7710*/  S2R R118, SR_CgaCtaId ;  /* 0x0000000000767919 */ /* 0x000e620000008800 */
[----:B------:R-:W-:Y:S01]  /*7720*/  LOP3.LUT R44, R72, 0xffffe000, RZ, 0xc0, !PT ;  /* 0xffffe000482c7812 */ /* 0x000fe200078ec0ff */
[----:B------:R-:W-:Y:S01]  /*7730*/  BSSY.RECONVERGENT B0, `(.L_x_115) ;  /* 0x00000a1000007945 */ /* 0x000fe20003800200 */
[----:B------:R-:W-:Y:S02]  /*7740*/  LOP3.LUT R46, R73, 0xffffe000, RZ, 0xc0, !PT ;  /* 0xffffe000492e7812 */ /* 0x000fe400078ec0ff */
[----:B------:R-:W-:Y:S02]  /*7750*/  LOP3.LUT R47, R74, 0xffffe000, RZ, 0xc0, !PT ;  /* 0xffffe0004a2f7812 */ /* 0x000fe400078ec0ff */
[----:B------:R-:W-:Y:S02]  /*7760*/  ISETP.NE.AND P6, PT, R107, RZ, PT ;  /* 0x000000ff6b00720c */ /* 0x000fe40003fc5270 */
[----:B------:R-:W-:Y:S03]  /*7770*/  ISETP.NE.AND P0, PT, R103, RZ, PT ;  /* 0x000000ff6700720c */ /* 0x000fe60003f05270 */
[----:B---34-:R-:W2:Y:S02]  /*7780*/  LDTM.x32 R4, tmem[UR4+0x20] ;  /* 0x00002004000479ee */ /* 0x018ea400082c0000 */
[C---:B--2---:R-:W-:Y:S01]  /*7790*/  FMUL R0, R38.reuse, R4 ;  /* 0x0000000426007220 */ /* 0x044fe20000400000 */
[----:B------:R-:W-:Y:S01]  /*77a0*/  LOP3.LUT R4, R77, 0xffffe000, RZ, 0xc0, !PT ;  /* 0xffffe0004d047812 */ /* 0x000fe200078ec0ff */
[C---:B------:R-:W-:Y:S01]  /*77b0*/  FMUL R2, R38.reuse, R5 ;  /* 0x0000000526027220 */ /* 0x040fe20000400000 */
[----:B------:R-:W-:Y:S01]  /*77c0*/  FMUL R5, R38, R12 ;  /* 0x0000000c26057220 */ /* 0x000fe20000400000 */
        /* <DEDUP_REMOVED lines=8> */
[C---:B------:R-:W-:Y:S01]  /*7850*/  FFMA R42, R45.reuse, R3, R0 ;  /* 0x000000032d2a7223 */ /* 0x040fe20000000000 */
[C---:B------:R-:W-:Y:S01]  /*7860*/  FMUL R0, R38.reuse, R8 ;  /* 0x0000000826007220 */ /* 0x040fe20000400000 */
[C---:B------:R-:W-:Y:S01]  /*7870*/  FFMA R43, R45.reuse, R4, R2 ;  /* 0x000000042d2b7223 */ /* 0x040fe20000000002 */
[C---:B------:R-:W-:Y:S01]  /*7880*/  FMUL R4, R38.reuse, R11 ;  /* 0x0000000b26047220 */ /* 0x040fe20000400000 */
[C---:B------:R-:W-:Y:S01]  /*7890*/  FMUL R11, R38.reuse, R18 ;  /* 0x00000012260b7220 */ /* 0x040fe20000400000 */
[----:B------:R-:W-:Y:S01]  /*78a0*/  F2FP.TF32.F32.PACK_B R42, R42 ;  /* 0x0000002aff2a723e */ /* 0x000fe200024050ff */
[C---:B------:R-:W-:Y:S01]  /*78b0*/  FMUL R18, R38.reuse, R25 ;  /* 0x0000001926127220 */ /* 0x040fe20000400000 */
[----:B------:R-:W-:Y:S01]  /*78c0*/  F2FP.TF32.F32.PACK_B R43, R43 ;  /* 0x0000002bff2b723e */ /* 0x000fe200024050ff */
[C---:B------:R-:W-:Y:S01]  /*78d0*/  FMUL R25, R38.reuse, R32 ;  /* 0x0000002026197220 */ /* 0x040fe20000400000 */
[----:B------:R-:W-:Y:S01]  /*78e0*/  FFMA R32, R45, R44, R0 ;  /* 0x0000002c2d207223 */ /* 0x000fe20000000000 */
[----:B------:R-:W-:Y:S01]  /*78f0*/  LOP3.LUT R0, R75, 0xffffe000, RZ, 0xc0, !PT ;  /* 0xffffe0004b007812 */ /* 0x000fe200078ec0ff */
[C---:B------:R-:W-:Y:S01]  /*7900*/  FMUL R2, R38.reuse, R9 ;  /* 0x0000000926027220 */ /* 0x040fe20000400000 */
[C---:B------:R-:W-:Y:S01]  /*7910*/  FMUL R3, R38.reuse, R10 ;  /* 0x0000000a26037220 */ /* 0x040fe20000400000 */
[C---:B------:R-:W-:Y:S01]  /*7920*/  FMUL R6, R38.reuse, R13 ;  /* 0x0000000d26067220 */ /* 0x040fe20000400000 */
[----:B------:R-:W-:Y:S01]  /*7930*/  F2FP.TF32.F32.PACK_B R32, R32 ;  /* 0x00000020ff20723e */ /* 0x000fe200024050ff */
[C---:B------:R-:W-:Y:S01]  /*7940*/  FMUL R12, R38.reuse, R19 ;  /* 0x00000013260c7220 */ /* 0x040fe20000400000 */
[C---:B------:R-:W-:Y:S01]  /*7950*/  FMUL R7, R38.reuse, R14 ;  /* 0x0000000e26077220 */ /* 0x040fe20000400000 */
[C---:B------:R-:W-:Y:S01]  /*7960*/  FMUL R13, R38.reuse, R20 ;  /* 0x00000014260d7220 */ /* 0x040fe20000400000 */
[C---:B------:R-:W-:Y:S01]  /*7970*/  FMUL R19, R38.reuse, R26 ;  /* 0x0000001a26137220 */ /* 0x040fe20000400000 */
[C---:B------:R-:W-:Y:S01]  /*7980*/  FMUL R14, R38.reuse, R21 ;  /* 0x00000015260e7220 */ /* 0x040fe20000400000 */
[C---:B------:R-:W-:Y:S01]  /*7990*/  FMUL R20, R38.reuse, R27 ;  /* 0x0000001b26147220 */ /* 0x040fe20000400000 */
[----:B------:R-:W-:Y:S01]  /*79a0*/  FMUL R26, R38, R33 ;  /* 0x00000021261a7220 */ /* 0x000fe20000400000 */
[C---:B------:R-:W-:Y:S01]  /*79b0*/  FFMA R33, R45.reuse, R46, R2 ;  /* 0x0000002e2d217223 */ /* 0x040fe20000000002 */
[----:B------:R-:W-:Y:S01]  /*79c0*/  LOP3.LUT R2, R48, 0xffffe000, RZ, 0xc0, !PT ;  /* 0xffffe00030027812 */ /* 0x000fe200078ec0ff */
[C---:B------:R-:W-:Y:S01]  /*79d0*/  FMUL R21, R38.reuse, R28 ;  /* 0x0000001c26157220 */ /* 0x040fe20000400000 */
[C---:B------:R-:W-:Y:S01]  /*79e0*/  FMUL R27, R38.reuse, R34 ;  /* 0x00000022261b7220 */ /* 0x040fe20000400000 */
[----:B------:R-:W-:Y:S01]  /*79f0*/  FFMA R34, R45, R47, R3 ;  /* 0x0000002f2d227223 */ /* 0x000fe20000000003 */
[----:B------:R-:W-:Y:S01]  /*7a00*/  LOP3.LUT R3, R49, 0xffffe000, RZ, 0xc0, !PT ;  /* 0xffffe00031037812 */ /* 0x000fe200078ec0ff */
[C---:B------:R-:W-:Y:S01]  /*7a10*/  FMUL R8, R38.reuse, R15 ;  /* 0x0000000f26087220 */ /* 0x040fe20000400000 */
[----:B------:R-:W-:Y:S01]  /*7a20*/  F2FP.TF32.F32.PACK_B R33, R33 ;  /* 0x00000021ff21723e */ /* 0x000fe200024050ff */
[----:B------:R-:W-:Y:S01]  /*7a30*/  FMUL R28, R38, R35 ;  /* 0x00000023261c7220 */ /* 0x000fe20000400000 */
[----:B------:R-:W-:Y:S01]  /*7a40*/  F2FP.TF32.F32.PACK_B R34, R34 ;  /* 0x00000022ff22723e */ /* 0x000fe200024050ff */
[----:B------:R-:W-:Y:S01]  /*7a50*/  FFMA R35, R45, R0, R4 ;  /* 0x000000002d237223 */ /* 0x000fe20000000004 */
[----:B------:R-:W-:Y:S01]  /*7a60*/  LOP3.LUT R0, R52, 0xffffe000, RZ, 0xc0, !PT ;  /* 0xffffe00034007812 */ /* 0x000fe200078ec0ff */
[C---:B------:R-:W-:Y:S01]  /*7a70*/  FMUL R9, R38.reuse, R16 ;  /* 0x0000001026097220 */ /* 0x040fe20000400000 */
[C---:B------:R-:W-:Y:S01]  /*7a80*/  FMUL R15, R38.reuse, R22 ;  /* 0x00000016260f7220 */ /* 0x040fe20000400000 */
[C---:B------:R-:W-:Y:S01]  /*7a90*/  FMUL R16, R38.reuse, R23 ;  /* 0x0000001726107220 */ /* 0x040fe20000400000 */
[----:B------:R-:W-:Y:S01]  /*7aa0*/  F2FP.TF32.F32.PACK_B R35, R35 ;  /* 0x00000023ff23723e */ /* 0x000fe200024050ff */
[----:B------:R-:W-:Y:S01]  /*7ab0*/  FMUL R22, R38, R29 ;  /* 0x0000001d26167220 */ /* 0x000fe20000400000 */
[----:B------:R-:W-:Y:S01]  /*7ac0*/  LOP3.LUT R29, R50, 0xffffe000, RZ, 0xc0, !PT ;  /* 0xffffe000321d7812 */ /* 0x000fe200078ec0ff */
[----:B------:R-:W-:Y:S01]  /*7ad0*/  STS.128 [R110+UR43+0x4400], R40 ;  /* 0x004400286e007988 */ /* 0x000fe20008000c2b */
[----:B------:R-:W-:Y:S01]  /*7ae0*/  FMUL R23, R38, R30 ;  /* 0x0000001e26177220 */ /* 0x000fe20000400000 */
[----:B------:R-:W-:Y:S01]  /*7af0*/  LOP3.LUT R30, R51, 0xffffe000, RZ, 0xc0, !PT ;  /* 0xffffe000331e7812 */ /* 0x000fe200078ec0ff */
[----:B------:R-:W-:Y:S01]  /*7b00*/  FFMA R4, R45, R2, R5 ;  /* 0x000000022d047223 */ /* 0x000fe20000000005 */
[----:B------:R-:W-:Y:S01]  /*7b10*/  LOP3.LUT R2, R53, 0xffffe000, RZ, 0xc0, !PT ;  /* 0xffffe00035027812 */ /* 0x000fe200078ec0ff */
[C---:B------:R-:W-:Y:S01]  /*7b20*/  FFMA R5, R45.reuse, R3, R6 ;  /* 0x000000032d057223 */ /* 0x040fe20000000006 */
[----:B------:R-:W-:Y:S01]  /*7b30*/  LOP3.LUT R3, R54, 0xffffe000, RZ, 0xc0, !PT ;  /* 0xffffe00036037812 */ /* 0x000fe200078ec0ff */
[C---:B------:R-:W-:Y:S01]  /*7b40*/  FFMA R6, R45.reuse, R29, R7 ;  /* 0x0000001d2d067223 */ /* 0x040fe20000000007 */
[----:B------:R-:W-:Y:S01]  /*7b50*/  F2FP.TF32.F32.PACK_B R4, R4 ;  /* 0x00000004ff04723e */ /* 0x000fe200024050ff */
[C---:B------:R-:W-:Y:S01]  /*7b60*/  FFMA R7, R45.reuse, R30, R8 ;  /* 0x0000001e2d077223 */ /* 0x040fe20000000008 */
[----:B------:R-:W-:Y:S01]  /*7b70*/  F2FP.TF32.F32.PACK_B R5, R5 ;  /* 0x00000005ff05723e */ /* 0x000fe200024050ff */
[----:B------:R-:W-:Y:S01]  /*7b80*/  STS.128 [R109+0x4400], R32 ;  /* 0x004400206d007388 */ /* 0x000fe20000000c00 */
[----:B------:R-:W-:Y:S01]  /*7b90*/  F2FP.TF32.F32.PACK_B R6, R6 ;  /* 0x00000006ff06723e */ /* 0x000fe200024050ff */
[----:B------:R-:W-:Y:S01]  /*7ba0*/  FFMA R8, R45, R0, R9 ;  /* 0x000000002d087223 */ /* 0x000fe20000000009 */
[----:B------:R-:W-:Y:S01]  /*7bb0*/  F2FP.TF32.F32.PACK_B R7, R7 ;  /* 0x00000007ff07723e */ /* 0x000fe200024050ff */
[C---:B------:R-:W-:Y:S01]  /*7bc0*/  FMUL R10, R38.reuse, R17 ;  /* 0x00000011260a7220 */ /* 0x040fe20000400000 */
[----:B------:R-:W-:Y:S01]  /*7bd0*/  LOP3.LUT R0, R55, 0xffffe000, RZ, 0xc0, !PT ;  /* 0xffffe00037007812 */ /* 0x000fe200078ec0ff */
[----:B------:R-:W-:Y:S01]  /*7be0*/  FMUL R17, R38, R24 ;  /* 0x0000001826117220 */ /* 0x000fe20000400000 */
[----:B------:R-:W-:Y:S01]  /*7bf0*/  F2FP.TF32.F32.PACK_B R8, R8 ;  /* 0x00000008ff08723e */ /* 0x000fe200024050ff */
[----:B------:R2:W-:Y:S01]  /*7c00*/  STS.128 [R108+0x4400], R4 ;  /* 0x004400046c007388 */ /* 0x0005e20000000c00 */
[C---:B------:R-:W-:Y:S01]  /*7c10*/  FFMA R9, R45.reuse, R2, R10 ;  /* 0x000000022d097223 */ /* 0x040fe2000000000a */
[----:B------:R-:W-:Y:S01]  /*7c20*/  LOP3.LUT R2, R56, 0xffffe000, RZ, 0xc0, !PT ;  /* 0xffffe00038027812 */ /* 0x000fe200078ec0ff */
[----:B------:R-:W-:Y:S01]  /*7c30*/  FFMA R10, R45, R3, R11 ;  /* 0x000000032d0a7223 */ /* 0x000fe2000000000b */
[----:B------:R-:W-:Y:S01]  /*7c40*/  LOP3.LUT R3, R57, 0xffffe000, RZ, 0xc0, !PT ;  /* 0xffffe00039037812 */ /* 0x000fe200078ec0ff */
[C---:B------:R-:W-:Y:S01]  /*7c50*/  FFMA R11, R45.reuse, R0, R12 ;  /* 0x000000002d0b7223 */ /* 0x040fe2000000000c */
[----:B------:R-:W-:Y:S01]  /*7c60*/  F2FP.TF32.F32.PACK_B R9, R9 ;  /* 0x00000009ff09723e */ /* 0x000fe200024050ff */
[----:B------:R-:W-:Y:S01]  /*7c70*/  FMUL R24, R38, R31 ;  /* 0x0000001f26187220 */ /* 0x000fe20000400000 */
[----:B------:R-:W-:Y:S02]  /*7c80*/  F2FP.TF32.F32.PACK_B R10, R10 ;  /* 0x0000000aff0a723e */ /* 0x000fe400024050ff */
[----:B------:R-:W-:Y:S02]  /*7c90*/  F2FP.TF32.F32.PACK_B R11, R11 ;  /* 0x0000000bff0b723e */ /* 0x000fe400024050ff */
[----:B------:R-:W-:Y:S03]  /*7ca0*/  LOP3.LUT R0, R60, 0xffffe000, RZ, 0xc0, !PT ;  /* 0xffffe0003c007812 */ /* 0x000fe600078ec0ff */
[----:B------:R3:W-:Y:S01]  /*7cb0*/  STS.128 [R98+0x4400], R8 ;  /* 0x0044000862007388 */ /* 0x0007e20000000c00 */
[----:B--2---:R-:W-:Y:S01]  /*7cc0*/  LOP3.LUT R6, R58, 0xffffe000, RZ, 0xc0, !PT ;  /* 0xffffe0003a067812 */ /* 0x004fe200078ec0ff */
[----:B------:R-:W-:Y:S01]  /*7cd0*/  FFMA R4, R45, R2, R13 ;  /* 0x000000022d047223 */ /* 0x000fe2000000000d */
[----:B------:R-:W-:Y:S01]  /*7ce0*/  LOP3.LUT R7, R59, 0xffffe000, RZ, 0xc0, !PT ;  /* 0xffffe0003b077812 */ /* 0x000fe200078ec0ff */
[----:B------:R-:W-:Y:S01]  /*7cf0*/  FFMA R5, R45, R3, R14 ;  /* 0x000000032d057223 */ /* 0x000fe2000000000e */
[----:B------:R-:W-:Y:S01]  /*7d00*/  LOP3.LUT R2, R61, 0xffffe000, RZ, 0xc0, !PT ;  /* 0xffffe0003d027812 */ /* 0x000fe200078ec0ff */
[C---:B------:R-:W-:Y:S01]  /*7d10*/  FFMA R6, R45.reuse, R6, R15 ;  /* 0x000000062d067223 */ /* 0x040fe2000000000f */
[----:B------:R-:W-:Y:S01]  /*7d20*/  F2FP.TF32.F32.PACK_B R4, R4 ;  /* 0x00000004ff04723e */ /* 0x000fe200024050ff */
[----:B------:R-:W-:Y:S01]  /*7d30*/  FFMA R7, R45, R7, R16 ;  /* 0x000000072d077223 */ /* 0x000fe20000000010 */
[----:B------:R-:W-:Y:S02]  /*7d40*/  F2FP.TF32.F32.PACK_B R5, R5 ;  /* 0x00000005ff05723e */ /* 0x000fe400024050ff */
[----:B------:R-:W-:Y:S02]  /*7d50*/  F2FP.TF32.F32.PACK_B R6, R6 ;  /* 0x00000006ff06723e */ /* 0x000fe400024050ff */
[----:B------:R-:W-:Y:S02]  /*7d60*/  F2FP.TF32.F32.PACK_B R7, R7 ;  /* 0x00000007ff07723e */ /* 0x000fe400024050ff */
[----:B------:R-:W-:Y:S01]  /*7d70*/  LOP3.LUT R3, R63, 0xffffe000, RZ, 0xc0, !PT ;  /* 0xffffe0003f037812 */ /* 0x000fe200078ec0ff */
[----:B---3--:R-:W-:Y:S01]  /*7d80*/  FFMA R8, R45, R0, R17 ;  /* 0x000000002d087223 */ /* 0x008fe20000000011 */
[----:B------:R-:W-:Y:S01]  /*7d90*/  LOP3.LUT R0, R62, 0xffffe000, RZ, 0xc0, !PT ;  /* 0xffffe0003e007812 */ /* 0x000fe200078ec0ff */
[----:B------:R2:W-:Y:S01]  /*7da0*/  STS.128 [R97+0x4400], R4 ;  /* 0x0044000461007388 */ /* 0x0005e20000000c00 */
[----:B------:R-:W-:Y:S01]  /*7db0*/  LOP3.LUT R15, R71, 0xffffe000, RZ, 0xc0, !PT ;  /* 0xffffe000470f7812 */ /* 0x000fe200078ec0ff */
[C---:B------:R-:W-:Y:S01]  /*7dc0*/  FFMA R9, R45.reuse, R2, R18 ;  /* 0x000000022d097223 */ /* 0x040fe20000000012 */
[----:B------:R-:W-:Y:S01]  /*7dd0*/  LOP3.LUT R2, R64, 0xffffe000, RZ, 0xc0, !PT ;  /* 0xffffe00040027812 */ /* 0x000fe200078ec0ff */
[----:B------:R-:W-:Y:S01]  /*7de0*/  FFMA R10, R45, R0, R19 ;  /* 0x000000002d0a7223 */ /* 0x000fe20000000013 */
[----:B------:R-:W-:Y:S01]  /*7df0*/  LOP3.LUT R0, R65, 0xffffe000, RZ, 0xc0, !PT ;  /* 0xffffe00041007812 */ /* 0x000fe200078ec0ff */
[C---:B------:R-:W-:Y:S01]  /*7e00*/  FFMA R11, R45.reuse, R3, R20 ;  /* 0x000000032d0b7223 */ /* 0x040fe20000000014 */
[----:B------:R-:W-:Y:S02]  /*7e10*/  LOP3.LUT R3, R66, 0xffffe000, RZ, 0xc0, !PT ;  /* 0xffffe00042037812 */ /* 0x000fe400078ec0ff */
[----:B------:R-:W-:Y:S02]  /*7e20*/  F2FP.TF32.F32.PACK_B R8, R8 ;  /* 0x00000008ff08723e */ /* 0x000fe400024050ff */
[----:B------:R-:W-:Y:S02]  /*7e30*/  F2FP.TF32.F32.PACK_B R9, R9 ;  /* 0x00000009ff09723e */ /* 0x000fe400024050ff */
[----:B------:R-:W-:Y:S02]  /*7e40*/  F2FP.TF32.F32.PACK_B R10, R10 ;  /* 0x0000000aff0a723e */ /* 0x000fe400024050ff */
[----:B------:R-:W-:Y:S05]  /*7e50*/  F2FP.TF32.F32.PACK_B R11, R11 ;  /* 0x0000000bff0b723e */ /* 0x000fea00024050ff */
[----:B------:R-:W-:Y:S01]  /*7e60*/  STS.128 [R96+0x4400], R8 ;  /* 0x0044000860007388 */ /* 0x000fe20000000c00 */
[----:B--2---:R-:W-:Y:S01]  /*7e70*/  FFMA R4, R45, R2, R21 ;  /* 0x000000022d047223 */ /* 0x004fe20000000015 */
[----:B------:R-:W-:Y:S01]  /*7e80*/  LOP3.LUT R2, R67, 0xffffe000, RZ, 0xc0, !PT ;  /* 0xffffe00043027812 */ /* 0x000fe200078ec0ff */
[C---:B------:R-:W-:Y:S01]  /*7e90*/  FFMA R5, R45.reuse, R0, R22 ;  /* 0x000000002d057223 */ /* 0x040fe20000000016 */
[----:B------:R-:W-:Y:S01]  /*7ea0*/  LOP3.LUT R0, R68, 0xffffe000, RZ, 0xc0, !PT ;  /* 0xffffe00044007812 */ /* 0x000fe200078ec0ff */
[C---:B------:R-:W-:Y:S01]  /*7eb0*/  FFMA R6, R45.reuse, R3, R23 ;  /* 0x000000032d067223 */ /* 0x040fe20000000017 */
[----:B------:R-:W-:Y:S01]  /*7ec0*/  LOP3.LUT R3, R70, 0xffffe000, RZ, 0xc0, !PT ;  /* 0xffffe00046037812 */ /* 0x000fe200078ec0ff */
[----:B------:R-:W-:Y:S01]  /*7ed0*/  FFMA R7, R45, R2, R24 ;  /* 0x000000022d077223 */ /* 0x000fe20000000018 */
[----:B------:R-:W-:Y:S01]  /*7ee0*/  LOP3.LUT R2, R69, 0xffffe000, RZ, 0xc0, !PT ;  /* 0xffffe00045027812 */ /* 0x000fe200078ec0ff */
[C---:B------:R-:W-:Y:S01]  /*7ef0*/  FFMA R12, R45.reuse, R0, R25 ;  /* 0x000000002d0c7223 */ /* 0x040fe20000000019 */
[----:B------:R-:W-:Y:S01]  /*7f00*/  F2FP.TF32.F32.PACK_B R4, R4 ;  /* 0x00000004ff04723e */ /* 0x000fe200024050ff */
[----:B------:R-:W-:Y:S01]  /*7f10*/  IMAD.U32 R0, RZ, RZ, UR47 ;  /* 0x0000002fff007e24 */ /* 0x000fe2000f8e00ff */
        /* <DEDUP_REMOVED lines=10> */
[----:B------:R-:W-:Y:S02]  /*7fc0*/  F2FP.TF32.F32.PACK_B R15, R15 ;  /* 0x0000000fff0f723e */ /* 0x000fe400024050ff */
[----:B------:R-:W-:Y:S02]  /*7fd0*/  @P6 LEA R0, R0, UR43, 0x3 ;  /* 0x0000002b00006c11 */ /* 0x000fe4000f8e18ff */
[----:B------:R-:W-:Y:S01]  /*7fe0*/  @P6 SHF.L.U32 R2, RZ, 0x1f, RZ ;  /* 0x0000001fff026819 */ /* 0x000fe200000006ff */
[----:B------:R3:W-:Y:S02]  /*7ff0*/  STS.128 [R94+0x4400], R12 ;  /* 0x0044000c5e007388 */ /* 0x0007e40000000c00 */
[----:B------:R-:W-:Y:S05]  /*8000*/  @P6 VIADD R0, R0, 0x50 ;  /* 0x0000005000006836 */ /* 0x000fea0000000000 */
[----:B-1----:R-:W-:Y:S01]  /*8010*/  @P6 PRMT R0, R118, 0x654, R0 ;  /* 0x0000065476006816 */ /* 0x002fe20000000000 */
[----:B------:R-:W-:Y:S01]  /*8020*/  @!PT LDS RZ, [RZ] ;  /* 0x00000000fffff984 */ /* 0x000fe20000000800 */
[----:B------:R-:W-:Y:S01]  /*8030*/  @!PT LDS RZ, [RZ] ;  /* 0x00000000fffff984 */ /* 0x000fe20000000800 */
[----:B------:R-:W-:Y:S01]  /*8040*/  @!PT LDS RZ, [RZ] ;  /* 0x00000000fffff984 */ /* 0x000fe20000000800 */
[----:B------:R-:W-:Y:S01]  /*8050*/  @!PT LDS RZ, [RZ] ;  /* 0x00000000fffff984 */ /* 0x000fe20000000800 */
[----:B------:R1:W-:Y:S06]  /*8060*/  MEMBAR.ALL.CTA ;  /* 0x0000000000007992 */ /* 0x0003ec0000008000 */
[----:B-1----:R-:W1:Y:S01]  /*8070*/  FENCE.VIEW.ASYNC.S ;  /* 0x00000000000073c6 */ /* 0x002e620000000000 */
[----:B--2---:R-:W-:Y:S01]  /*8080*/  LEA R6, R112, UR43, 0x3 ;  /* 0x0000002b70067c11 */ /* 0x004fe2000f8e18ff */
[----:B-1----:R-:W-:Y:S06]  /*8090*/  BAR.SYNC.DEFER_BLOCKING 0x1, 0x80 ;  /* 0x0042000000007b1d */ /* 0x002fec0000010000 */
[----:B------:R-:W-:Y:S05]  /*80a0*/  @P0 BRA `(.L_x_116) ;  /* 0x0000000000240947 */ /* 0x000fea0003800000 */
[----:B------:R-:W-:Y:S02]  /*80b0*/  UIADD3 UR4, UP0, UPT, UR54, 0x680, URZ ;  /* 0x0000068036047890 */ /* 0x000fe4000ff1e0ff */
[----:B------:R-:W-:Y:S02]  /*80c0*/  UIADD3 UR9, UPT, UPT, UR49, 0x20, URZ ;  /* 0x0000002031097890 */ /* 0x000fe4000fffe0ff */
[----:B------:R-:W-:Y:S02]  /*80d0*/  UIADD3 UR8, UPT, UPT, UR43, 0x4400, URZ ;  /* 0x000044002b087890 */ /* 0x000fe4000fffe0ff */
[----:B------:R-:W-:Y:S01]  /*80e0*/  UIADD3.X UR5, UPT, UPT, URZ, UR55, URZ, UP0, !UPT ;  /* 0x00000037ff057290 */ /* 0x000fe200087fe4ff */
[----:B------:R-:W-:Y:S01]  /*80f0*/  UMOV UR10, UR50 ;  /* 0x00000032000a7c82 */ /* 0x000fe20008000000 */
[----:B------:R-:W-:Y:S07]  /*8100*/  UMOV UR11, UR36 ;  /* 0x00000024000b7c82 */ /* 0x000fee0008000000 */
[----:B------:R1:W-:Y:S01]  /*8110*/  UTMASTG.3D [UR8], [UR4] ;  /* 0x00000008040073b5 */ /* 0x0003e20008010000 */
[----:B------:R0:W-:Y:S01]  /*8120*/  UTMACMDFLUSH ;  /* 0x00000000000079b7 */ /* 0x0001e20000000000 */
[----:B-1----:R-:W-:Y:S04]  /*8130*/  DEPBAR.LE SB0, 0x1 ;  /* 0x000080400000791a */ /* 0x002fe80000000000 */
.L_x_116:
[----:B------:R-:W-:Y:S05]  /*8140*/  BSYNC.RECONVERGENT B0 ;  /* 0x0000000000007941 */ /* 0x000fea0003800200 */
.L_x_115:
[----:B------:R-:W-:Y:S01]  /*8150*/  BAR.SYNC.DEFER_BLOCKING 0x1, 0x80 ;  /* 0x0042000000007b1d */ /* 0x000fe20000010000 */
[----:B------:R-:W-:Y:S04]  /*8160*/  UIADD3 UR4, UPT, UPT, UR47, 0x1, URZ ;  /* 0x000000012f047890 */ /* 0x000fe8000fffe0ff */
[----:B------:R-:W-:Y:S04]  /*8170*/  UISETP.NE.AND UP0, UPT, UR4, 0x4, UPT ;  /* 0x000000040400788c */ /* 0x000fe8000bf05270 */
[----:B------:R-:W-:Y:S01]  /*8180*/  USEL UR46, UR4, URZ, UP0 ;  /* 0x000000ff042e7287 */ /* 0x000fe20008000000 */
[----:B------:R1:W-:Y:S01]  /*8190*/  @P6 SYNCS.ARRIVE.TRANS64.RED.A1T0 RZ, [R0+URZ], RZ ;  /* 0x000000ff00ff69a7 */ /* 0x0003e200081004ff */
[----:B------:R-:W-:Y:S01]  /*81a0*/  BSSY B1, `(.L_x_117) ;  /* 0x0000020000017945 */ /* 0x000fe20003800000 */
[----:B------:R-:W2:Y:S02]  /*81b0*/  @P6 SYNCS.PHASECHK.TRANS64.TRYWAIT P0, [R6+URZ+0x30], R2 ;  /* 0x00003002060065a7 */ /* 0x000ea400080011ff */
[----:B--2---:R-:W-:Y:S01]  /*81c0*/  @P6 SEL R116, RZ, 0x1, !P0 ;  /* 0x00000001ff746807 */ /* 0x004fe20004000000 */
[----:B-1----:R-:W-:Y:S06]  /*81d0*/  @!P6 BRA `(.L_x_118) ;  /* 0x000000000070e947 */ /* 0x002fec0003800000 */
        /* <DEDUP_REMOVED lines=9> */
[----:B------:R-:W-:Y:S04]  /*8270*/  SHF.L.U32 R5, RZ, 0x1f, RZ ;  /* 0x0000001fff057819 */ /* 0x000fe800000006ff */
[----:B------:R-:W1:Y:S02]  /*8280*/  SYNCS.PHASECHK.TRANS64.TRYWAIT P0, [R6+URZ+0x30], R5 ;  /* 0x00003005060075a7 */ /* 0x000e6400080011ff */
[----:B-1----:R-:W-:Y:S05]  /*8290*/  @!P0 BRA `(.L_x_121) ;  /* 0x0000006000c88947 */ /* 0x002fea0003800000 */
.L_x_120:
[----:B------:R-:W-:Y:S05]  /*82a0*/  BSYNC B0 ;  /* 0x0000000000007941 */ /* 0x000fea0003800000 */
.L_x_119:
[----:B------:R-:W-:Y:S01]  /*82b0*/  ISETP.NE.AND P0, PT, R117, RZ, PT ;  /* 0x000000ff7500720c */ /* 0x000fe20003f05270 */
[----:B------:R-:W-:Y:S11]  /*82c0*/  VIADD R112, R112, 0x1 ;  /* 0x0000000170707836 */ /* 0x000ff60000000000 */
[----:B------:R-:W-:Y:S01]  /*82d0*/  @!UPT UIADD3 URZ, UPT, UPT, URZ, URZ, URZ ;  /* 0x000000fffffff290 */ /* 0x000fe2000fffe0ff */
[----:B------:R2:W4:Y:S01]  /*82e0*/  @P0 LDS.128 R76, [R4+UR43+0x400] ;  /* 0x0004002b044c0984 */ /* 0x0005220008000c00 */
[C---:B-1----:R-:W-:Y:S03]  /*82f0*/  @P0 IADD3 R5, PT, PT, R115.reuse, R2, RZ ;  /* 0x0000000273050210 */ /* 0x042fe60007ffe0ff */
[----:B------:R1:W3:Y:S04]  /*8300*/  @P0 LDS.128 R72, [R3+0x400] ;  /* 0x0004000003480984 */ /* 0x0002e80000000c00 */
[----:B------:R5:W3:Y:S04]  /*8310*/  @P0 LDS.128 R48, [R2+0x400] ;  /* 0x0004000002300984 */ /* 0x000ae80000000c00 */
[----:B------:R3:W3:Y:S04]  /*8320*/  @P0 LDS.128 R52, [R5+0x400] ;  /* 0x0004000005340984 */ /* 0x0006e80000000c00 */
[----:B------:R3:W3:Y:S01]  /*8330*/  @P0 LDS.128 R56, [R0+0x400] ;  /* 0x0004000000380984 */ /* 0x0006e20000000c00 */
[--C-:B--2---:R-:W-:Y:S02]  /*8340*/  @P0 IMAD.IADD R4, R114, 0x1, R0.reuse ;  /* 0x0000000172040824 */ /* 0x104fe400078e0200 */
[C---:B-1----:R-:W-:Y:S03]  /*8350*/  @P0 IMAD.IADD R3, R115.reuse, 0x1, R0 ;  /* 0x0000000173030824 */ /* 0x042fe600078e0200 */
[----:B------:R1:W2:Y:S01]  /*8360*/  @P0 LDS.128 R64, [R4+0x400] ;  /* 0x0004000004400984 */ /* 0x0002a20000000c00 */
[----:B-----5:R-:W-:Y:S03]  /*8370*/  @P0 IADD3 R2, PT, PT, R115, R4, RZ ;  /* 0x0000000473020210 */ /* 0x020fe60007ffe0ff */
[----:B------:R1:W1:Y:S04]  /*8380*/  @P0 LDS.128 R60, [R3+0x400] ;  /* 0x00040000033c0984 */ /* 0x0002680000000c00 */
[----:B------:R1:W1:Y:S02]  /*8390*/  @P0 LDS.128 R68, [R2+0x400] ;  /* 0x0004000002440984 */ /* 0x0002640000000c00 */
.L_x_118:
[----:B------:R-:W-:Y:S05]  /*83a0*/  BSYNC B1 ;  /* 0x0000000000017941 */ /* 0x000fea0003800000 */
.L_x_117:
[----:B---3--:R-:W-:Y:S05]  /*83b0*/  VIADD R0, R39, 0x40 ;  /* 0x0000004027007836 */ /* 0x008fea0000000000 */
[----:B------:R-:W-:Y:S04]  /*83c0*/  SHF.R.U32.HI R0, RZ, 0x15, R0 ;  /* 0x00000015ff007819 */ /* 0x000fe80000011600 */
[----:B------:R-:W-:Y:S11]  /*83d0*/  LOP3.LUT P0, RZ, R0, 0x3, R87, 0x48, !PT ;  /* 0x0000000300ff7812 */ /* 0x000ff60007804857 */
[----:B------:R-:W-:Y:S02]  /*83e0*/  @!UPT UIADD3 URZ, UPT, UPT, URZ, URZ, URZ ;  /* 0x000000fffffff290 */ /* 0x000fe4000fffe0ff */
[----:B------:R-:W-:Y:S05]  /*83f0*/  @!P0 BRA `(.L_x_122) ;  /* 0x0000000000408947 */ /* 0x000fea0003800000 */
[----:B------:R-:W3:Y:S01]  /*8400*/  LDCU.64 UR8, c[0x4][0x70] ;  /* 0x01000e00ff0877ac */ /* 0x000ee20008000a00 */
[----:B-1----:R-:W-:Y:S01]  /*8410*/  MOV R3, 0x0 ;  /* 0x0000000000037802 */ /* 0x002fe20000000f00 */
[----:B------:R-:W-:Y:S02]  /*8420*/  HFMA2 R12, -RZ, RZ, 0, 5.9604644775390625e-08 ;  /* 0x00000001ff0c7431 */ /* 0x000fe400000001ff */
[----:B------:R-:W-:Y:S02]  /*8430*/  IMAD.MOV.U32 R8, RZ, RZ, 0x192 ;  /* 0x00000192ff087424 */ /* 0x000fe400078e00ff */
[----:B------:R-:W-:Y:S01]  /*8440*/  IMAD.MOV.U32 R13, RZ, RZ, RZ ;  /* 0x000000ffff0d7224 */ /* 0x000fe200078e00ff */
[----:B------:R-:W1:Y:S01]  /*8450*/  LDCU.64 UR6, c[0x4][0x78] ;  /* 0x01000f00ff0677ac */ /* 0x000e620008000a00 */
[----:B------:R-:W2:Y:S01]  /*8460*/  LDC.64 R2, c[0x4][R3] ;  /* 0x0100000003027b82 */ /* 0x000ea20000000a00 */
[----:B------:R-:W5:Y:S01]  /*8470*/  LDCU.64 UR4, c[0x4][0x10] ;  /* 0x01000200ff0477ac */ /* 0x000f620008000a00 */
[----:B---3--:R-:W-:Y:S01]  /*8480*/  MOV R5, UR9 ;  /* 0x0000000900057c02 */ /* 0x008fe20008000f00 */
[----:B------:R-:W-:Y:S01]  /*8490*/  IMAD.U32 R4, RZ, RZ, UR8 ;  /* 0x00000008ff047e24 */ /* 0x000fe2000f8e00ff */
[----:B-1----:R-:W-:Y:S01]  /*84a0*/  MOV R7, UR7 ;  /* 0x0000000700077c02 */ /* 0x002fe20008000f00 */
[----:B------:R-:W-:Y:S01]  /*84b0*/  IMAD.U32 R6, RZ, RZ, UR6 ;  /* 0x00000006ff067e24 */ /* 0x000fe2000f8e00ff */
[----:B-----5:R-:W-:Y:S01]  /*84c0*/  MOV R11, UR5 ;  /* 0x00000005000b7c02 */ /* 0x020fe20008000f00 */
[----:B------:R-:W-:Y:S02]  /*84d0*/  IMAD.U32 R10, RZ, RZ, UR4 ;  /* 0x00000004ff0a7e24 */ /* 0x000fe4000f8e00ff */
[----:B------:R-:W-:Y:S07]  /*84e0*/  LEPC R20, `(.L_x_122) ;  /* 0x000000001014794e */ /* 0x000fee0000000000 */
[----:B--2-4-:R-:W-:Y:S05]  /*84f0*/  CALL.ABS.NOINC R2 ;  /* 0x0000000002007343 */ /* 0x014fea0003c00000 */
.L_x_122:
[----:B-1--4-:R-:W-:Y:S01]  /*8500*/  LOP3.LUT R3, R76, 0xffffe000, RZ, 0xc0, !PT ;  /* 0xffffe0004c037812 */ /* 0x012fe200078ec0ff */
[----:B------:R-:W-:Y:S05]  /*8510*/  WARPSYNC.ALL ;  /* 0x0000000000007948 */ /* 0x000fea0003800000 */
[----:B------:R-:W-:Y:S01]  /*8520*/  R2UR UR4, R39 ;  /* 0x00000000270472ca */ /* 0x000fe200000e0000 */
[----:B------:R-:W-:Y:S01]  /*8530*/  BSSY.RECONVERGENT B0, `(.L_x_123) ;  /* 0x00000a2000007945 */ /* 0x000fe20003800200 */
[----:B------:R-:W-:Y:S02]  /*8540*/  LOP3.LUT R44, R72, 0xffffe000, RZ, 0xc0, !PT ;  /* 0xffffe000482c7812 */ /* 0x000fe400078ec0ff */
[----:B------:R-:W-:Y:S02]  /*8550*/  LOP3.LUT R46, R73, 0xffffe000, RZ, 0xc0, !PT ;  /* 0xffffe000492e7812 */ /* 0x000fe400078ec0ff */
[----:B------:R-:W-:Y:S02]  /*8560*/  LOP3.LUT R47, R74, 0xffffe000, RZ, 0xc0, !PT ;  /* 0xffffe0004a2f7812 */ /* 0x000fe400078ec0ff */
[----:B------:R-:W-:Y:S02]  /*8570*/  ISETP.NE.AND P6, PT, R107, RZ, PT ;  /* 0x000000ff6b00720c */ /* 0x000fe40003fc5270 */
[----:B------:R-:W-:Y:S03]  /*8580*/  ISETP.NE.AND P0, PT, R103, RZ, PT ;  /* 0x000000ff6700720c */ /* 0x000fe60003f05270 */
[----:B------:R-:W1:Y:S02]  /*8590*/  LDTM.x32 R4, tmem[UR4+0x40] ;  /* 0x00004004000479ee */ /* 0x000e6400082c0000 */
[C---:B-1----:R-:W-:Y:S01]  /*85a0*/  FMUL R0, R38.reuse, R4 ;  /* 0x0000000426007220 */ /* 0x042fe20000400000 */
        /* <DEDUP_REMOVED lines=82> */
[----:B-1----:R-:W-:Y:S01]  /*8ad0*/  LOP3.LUT R6, R58, 0xffffe000, RZ, 0xc0, !PT ;  /* 0xffffe0003a067812 */ /* 0x002fe200078ec0ff */
[----:B------:R-:W-:Y:S01]  /*8ae0*/  FFMA R4, R45, R2, R13 ;  /* 0x000000022d047223 */ /* 0x000fe2000000000d */
[----:B------:R-:W-:Y:S01]  /*8af0*/  LOP3.LUT R7, R59, 0xffffe000, RZ, 0xc0, !PT ;  /* 0xffffe0003b077812 */ /* 0x000fe200078ec0ff */
[----:B------:R-:W-:Y:S01]  /*8b00*/  FFMA R5, R45, R3, R14 ;  /* 0x000000032d057223 */ /* 0x000fe2000000000e */
[----:B------:R-:W-:Y:S01]  /*8b10*/  LOP3.LUT R2, R61, 0xffffe000, RZ, 0xc0, !PT ;  /* 0xffffe0003d027812 */ /* 0x000fe200078ec0ff */
[C---:B------:R-:W-:Y:S01]  /*8b20*/  FFMA R6, R45.reuse, R6, R15 ;  /* 0x000000062d067223 */ /* 0x040fe2000000000f */
[----:B------:R-:W-:Y:S01]  /*8b30*/  F2FP.TF32.F32.PACK_B R4, R4 ;  /* 0x00000004ff04723e */ /* 0x000fe200024050ff */
[C---:B------:R-:W-:Y:S01]  /*8b40*/  FFMA R7, R45.reuse, R7, R16 ;  /* 0x000000072d077223 */ /* 0x040fe20000000010 */
[----:B------:R-:W-:Y:S01]  /*8b50*/  F2FP.TF32.F32.PACK_B R5, R5 ;  /* 0x00000005ff05723e */ /* 0x000fe200024050ff */
[----:B------:R-:W-:Y:S01]  /*8b60*/  IMAD.U32 R16, RZ, RZ, UR46 ;  /* 0x0000002eff107e24 */ /* 0x000fe2000f8e00ff */
        /* <DEDUP_REMOVED lines=8> */
[----:B--2---:R-:W-:Y:S01]  /*8bf0*/  LOP3.LUT R2, R64, 0xffffe000, RZ, 0xc0, !PT ;  /* 0xffffe00040027812 */ /* 0x004fe200078ec0ff */
[----:B------:R-:W-:Y:S01]  /*8c00*/  FFMA R10, R45, R3, R19 ;  /* 0x000000032d0a7223 */ /* 0x000fe20000000013 */
[----:B------:R-:W-:Y:S01]  /*8c10*/  LOP3.LUT R3, R65, 0xffffe000, RZ, 0xc0, !PT ;  /* 0xffffe00041037812 */ /* 0x000fe200078ec0ff */
[C---:B------:R-:W-:Y:S01]  /*8c20*/  FFMA R11, R45.reuse, R0, R20 ;  /* 0x000000002d0b7223 */ /* 0x040fe20000000014 */
[----:B------:R-:W-:Y:S02]  /*8c30*/  F2FP.TF32.F32.PACK_B R8, R8 ;  /* 0x00000008ff08723e */ /* 0x000fe400024050ff */
[----:B------:R-:W-:Y:S02]  /*8c40*/  F2FP.TF32.F32.PACK_B R9, R9 ;  /* 0x00000009ff09723e */ /* 0x000fe400024050ff */
[----:B------:R-:W-:Y:S02]  /*8c50*/  F2FP.TF32.F32.PACK_B R10, R10 ;  /* 0x0000000aff0a723e */ /* 0x000fe400024050ff */
[----:B------:R-:W-:Y:S02]  /*8c60*/  F2FP.TF32.F32.PACK_B R11, R11 ;  /* 0x0000000bff0b723e */ /* 0x000fe400024050ff */
[----:B------:R-:W-:Y:S02]  /*8c70*/  LOP3.LUT R0, R68, 0xffffe000, RZ, 0xc0, !PT ;  /* 0xffffe00044007812 */ /* 0x000fe400078ec0ff */
[----:B------:R-:W-:Y:S01]  /*8c80*/  @P6 LEA R16, R16, UR43, 0x3 ;  /* 0x0000002b10106c11 */ /* 0x000fe2000f8e18ff */
[----:B------:R2:W-:Y:S04]  /*8c90*/  STS.128 [R96+0x8400], R8 ;  /* 0x0084000860007388 */ /* 0x0005e80000000c00 */
[----:B------:R-:W-:Y:S05]  /*8ca0*/  @P6 VIADD R16, R16, 0x50 ;  /* 0x0000005010106836 */ /* 0x000fea0000000000 */
[----:B------:R-:W-:Y:S02]  /*8cb0*/  @P6 PRMT R16, R118, 0x654, R16 ;  /* 0x0000065476106816 */ /* 0x000fe40000000010 */
[----:B-1----:R-:W-:Y:S01]  /*8cc0*/  LOP3.LUT R6, R66, 0xffffe000, RZ, 0xc0, !PT ;  /* 0xffffe00042067812 */ /* 0x002fe200078ec0ff */
[----:B------:R-:W-:Y:S01]  /*8cd0*/  FFMA R4, R45, R2, R21 ;  /* 0x000000022d047223 */ /* 0x000fe20000000015 */
        /* <DEDUP_REMOVED lines=19> */
[----:B------:R-:W-:Y:S02]  /*8e10*/  LEA R0, R112, UR43, 0x3 ;  /* 0x0000002b70007c11 */ /* 0x000fe4000f8e18ff */
[----:B------:R-:W-:Y:S01]  /*8e20*/  @P6 SHF.L.U32 R2, RZ, 0x1f, RZ ;  /* 0x0000001fff026819 */ /* 0x000fe200000006ff */
        /* <DEDUP_REMOVED lines=18> */
.L_x_124:
[----:B------:R-:W-:Y:S05]  /*8f50*/  BSYNC.RECONVERGENT B0 ;  /* 0x0000000000007941 */ /* 0x000fea0003800200 */
.L_x_123:
[----:B------:R-:W-:Y:S01]  /*8f60*/  BAR.SYNC.DEFER_BLOCKING 0x1, 0x80 ;  /* 0x0042000000007b1d */ /* 0x000fe20000010000 */
[----:B------:R-:W-:Y:S01]  /*8f70*/  UIADD3 UR4, UPT, UPT, UR46, 0x1, URZ ;  /* 0x000000012e047890 */ /* 0x000fe2000fffe0ff */
[----:B------:R-:W-:Y:S03]  /*8f80*/  HFMA2 R119, -RZ, RZ, 0, 0 ;  /* 0x00000000ff777431 */ /* 0x000fe600000001ff */
[----:B------:R-:W-:Y:S04]  /*8f90*/  UISETP.NE.AND UP0, UPT, UR4, 0x4, UPT ;  /* 0x000000040400788c */ /* 0x000fe8000bf05270 */
[----:B------:R-:W-:Y:S01]  /*8fa0*/  USEL UR44, UR4, URZ, UP0 ;  /* 0x000000ff042c7287 */ /* 0x000fe20008000000 */
[----:B------:R1:W-:Y:S01]  /*8fb0*/  @P6 SYNCS.ARRIVE.TRANS64.RED.A1T0 RZ, [R16+URZ], RZ ;  /* 0x000000ff10ff69a7 */ /* 0x0003e200081004ff */
[----:B------:R-:W-:Y:S01]  /*8fc0*/  BSSY B1, `(.L_x_125) ;  /* 0x0000022000017945 */ /* 0x000fe20003800000 */
[----:B------:R-:W3:Y:S02]  /*8fd0*/  @P6 SYNCS.PHASECHK.TRANS64.TRYWAIT P0, [R0+URZ+0x30], R2 ;  /* 0x00003002000065a7 */ /* 0x000ee400080011ff */
[----:B---3--:R-:W-:Y:S01]  /*8fe0*/  @P6 SEL R116, RZ, 0x1, !P0 ;  /* 0x00000001ff746807 */ /* 0x008fe20004000000 */
[----:B-1----:R-:W-:Y:S06]  /*8ff0*/  @!P6 BRA `(.L_x_126) ;  /* 0x000000000078e947 */ /* 0x002fec0003800000 */
[----:B------:R-:W-:Y:S01]  /*9000*/  ISETP.NE.AND P1, PT, R117, RZ, PT ;  /* 0x000000ff7500720c */ /* 0x000fe20003f25270 */
[----:B------:R-:W-:Y:S01]  /*9010*/  BSSY B0, `(.L_x_127) ;  /* 0x000000b000007945 */ /* 0x000fe20003800000 */
[----:B------:R-:W-:Y:S11]  /*9020*/  ISETP.NE.AND P0, PT, R116, RZ, PT ;  /* 0x000000ff7400720c */ /* 0x000ff60003f05270 */
[----:B--2---:R-:W-:Y:S05]  /*9030*/  @P1 IMAD R5, R112, 0x4000, R110 ;  /* 0x0000400070051824 */ /* 0x004fea00078e026e */
        /* <DEDUP_REMOVED lines=8> */
.L_x_128:
[----:B------:R-:W-:Y:S05]  /*90c0*/  BSYNC B0 ;  /* 0x0000000000007941 */ /* 0x000fea0003800000 */
.L_x_127:
[----:B------:R-:W-:Y:S02]  /*90d0*/  ISETP.NE.AND P0, PT, R117, RZ, PT ;  /* 0x000000ff7500720c */ /* 0x000fe40003f05270 */
[----:B------:R-:W-:Y:S11]  /*90e0*/  IADD3 R112, PT, PT, R112, 0x1, RZ ;  /* 0x0000000170707810 */ /* 0x000ff60007ffe0ff */
[----:B------:R2:W3:Y:S01]  /*90f0*/  @P0 LDS.128 R76, [R5+UR43+0x400] ;  /* 0x0004002b054c0984 */ /* 0x0004e20008000c00 */
[----:B-1----:R-:W-:Y:S03]  /*9100*/  @P0 IMAD.IADD R0, R114, 0x1, R2 ;  /* 0x0000000172000824 */ /* 0x002fe600078e0202 */
[----:B------:R1:W4:Y:S04]  /*9110*/  @P0 LDS.128 R72, [R4+0x400] ;  /* 0x0004000004480984 */ /* 0x0003280000000c00 */
[----:B------:R5:W3:Y:S04]  /*9120*/  @P0 LDS.128 R48, [R3+0x400] ;  /* 0x0004000003300984 */ /* 0x000ae80000000c00 */
[----:B------:R3:W3:Y:S04]  /*9130*/  @P0 LDS.128 R56, [R2+0x400] ;  /* 0x0004000002380984 */ /* 0x0006e80000000c00 */
[----:B------:R3:W3:Y:S01]  /*9140*/  @P0 LDS.128 R64, [R0+0x400] ;  /* 0x0004000000400984 */ /* 0x0006e20000000c00 */
[C---:B--2---:R-:W-:Y:S01]  /*9150*/  @P0 IMAD.IADD R5, R115.reuse, 0x1, R3 ;  /* 0x0000000173050824 */ /* 0x044fe200078e0203 */
[C---:B-1----:R-:W-:Y:S04]  /*9160*/  @P0 IADD3 R4, PT, PT, R115.reuse, R2, RZ ;  /* 0x0000000273040210 */ /* 0x042fe80007ffe0ff */
[----:B------:R1:W2:Y:S01]  /*9170*/  @P0 LDS.128 R52, [R5+0x400] ;  /* 0x0004000005340984 */ /* 0x0002a20000000c00 */
[----:B-----5:R-:W-:Y:S03]  /*9180*/  @P0 IMAD.IADD R3, R115, 0x1, R0 ;  /* 0x0000000173030824 */ /* 0x020fe600078e0200 */
[----:B------:R1:W1:Y:S04]  /*9190*/  @P0 LDS.128 R60, [R4+0x400] ;  /* 0x00040000043c0984 */ /* 0x0002680000000c00 */
[----:B------:R1:W1:Y:S01]  /*91a0*/  @P0 LDS.128 R68, [R3+0x400] ;  /* 0x0004000003440984 */ /* 0x0002620000000c00 */
[C---:B------:R-:W-:Y:S04]  /*91b0*/  ISETP.NE.AND P0, PT, R112.reuse, 0x4, PT ;  /* 0x000000047000780c */ /* 0x040fe80003f05270 */
[----:B------:R-:W-:Y:S02]  /*91c0*/  SEL R112, R112, RZ, P0 ;  /* 0x000000ff70707207 */ /* 0x000fe40000000000 */
[----:B----4-:R-:W-:Y:S02]  /*91d0*/  SEL R119, RZ, 0x1, P0 ;  /* 0x00000001ff777807 */ /* 0x010fe40000000000 */
.L_x_126:
[----:B------:R-:W-:Y:S05]  /*91e0*/  BSYNC B1 ;  /* 0x0000000000017941 */ /* 0x000fea0003800000 */
.L_x_125:
[----:B---3--:R-:W-:Y:S05]  /*91f0*/  VIADD R0, R39, 0x60 ;  /* 0x0000006027007836 */ /* 0x008fea0000000000 */
[----:B------:R-:W-:Y:S04]  /*9200*/  SHF.R.U32.HI R0, RZ, 0x15, R0 ;  /* 0x00000015ff007819 */ /* 0x000fe80000011600 */
[----:B------:R-:W-:Y:S11]  /*9210*/  LOP3.LUT P0, RZ, R0, 0x3, R87, 0x48, !PT ;  /* 0x0000000300ff7812 */ /* 0x000ff60007804857 */
[----:B------:R-:W-:Y:S02]  /*9220*/  @!UPT UIADD3 URZ, UPT, UPT, URZ, URZ, URZ ;  /* 0x000000fffffff290 */ /* 0x000fe4000fffe0ff */
[----:B------:R-:W-:Y:S05]  /*9230*/  @!P0 BRA `(.L_x_130) ;  /* 0x0000000000408947 */ /* 0x000fea0003800000 */
[----:B------:R-:W3:Y:S01]  /*9240*/  LDCU.64 UR8, c[0x4][0x70] ;  /* 0x01000e00ff0877ac */ /* 0x000ee20008000a00 */
[----:B-1----:R-:W-:Y:S01]  /*9250*/  MOV R3, 0x0 ;  /* 0x0000000000037802 */ /* 0x002fe20000000f00 */
[----:B--2---:R-:W-:Y:S02]  /*9260*/  HFMA2 R12, -RZ, RZ, 0, 5.9604644775390625e-08 ;  /* 0x00000001ff0c7431 */ /* 0x004fe400000001ff */
[----:B------:R-:W-:Y:S02]  /*9270*/  IMAD.MOV.U32 R8, RZ, RZ, 0x192 ;  /* 0x00000192ff087424 */ /* 0x000fe400078e00ff */
[----:B------:R-:W-:Y:S01]  /*9280*/  IMAD.MOV.U32 R13, RZ, RZ, RZ ;  /* 0x000000ffff0d7224 */ /* 0x000fe200078e00ff */
[----:B------:R-:W1:Y:S01]  /*9290*/  LDCU.64 UR6, c[0x4][0x78] ;  /* 0x01000f00ff0677ac */ /* 0x000e620008000a00 */
[----:B------:R-:W2:Y:S01]  /*92a0*/  LDC.64 R2, c[0x4][R3] ;  /* 0x0100000003027b82 */ /* 0x000ea20000000a00 */
[----:B------:R-:W4:Y:S01]  /*92b0*/  LDCU.64 UR4, c[0x4][0x10] ;  /* 0x01000200ff0477ac */ /* 0x000f220008000a00 */
[----:B---3--:R-:W-:Y:S01]  /*92c0*/  MOV R5, UR9 ;  /* 0x0000000900057c02 */ /* 0x008fe20008000f00 */
[----:B------:R-:W-:Y:S01]  /*92d0*/  IMAD.U32 R4, RZ, RZ, UR8 ;  /* 0x00000008ff047e24 */ /* 0x000fe2000f8e00ff */
[----:B-1----:R-:W-:Y:S01]  /*92e0*/  MOV R7, UR7 ;  /* 0x0000000700077c02 */ /* 0x002fe20008000f00 */
[----:B------:R-:W-:Y:S01]  /*92f0*/  IMAD.U32 R6, RZ, RZ, UR6 ;  /* 0x00000006ff067e24 */ /* 0x000fe2000f8e00ff */
[----:B----4-:R-:W-:Y:S01]  /*9300*/  MOV R11, UR5 ;  /* 0x00000005000b7c02 */ /* 0x010fe20008000f00 */
[----:B------:R-:W-:Y:S02]  /*9310*/  IMAD.U32 R10, RZ, RZ, UR4 ;  /* 0x00000004ff0a7e24 */ /* 0x000fe4000f8e00ff */
[----:B------:R-:W-:Y:S07]  /*9320*/  LEPC R20, `(.L_x_130) ;  /* 0x000000001014794e */ /* 0x000fee0000000000 */
[----:B--2---:R-:W-:Y:S05]  /*9330*/  CALL.ABS.NOINC R2 ;  /* 0x0000000002007343 */ /* 0x004fea0003c00000 */
.L_x_130:
[----:B-1----:R-:W-:Y:S01]  /*9340*/  LOP3.LUT R3, R76, 0xffffe000, RZ, 0xc0, !PT ;  /* 0xffffe0004c037812 */ /* 0x002fe200078ec0ff */
        /* <DEDUP_REMOVED lines=8> */
[----:B--2---:R-:W1:Y:S02]  /*93d0*/  LDTM.x32 R4, tmem[UR4+0x60] ;  /* 0x00006004000479ee */ /* 0x004e6400082c0000 */
        /* <DEDUP_REMOVED lines=96> */
[----:B--2---:R-:W-:Y:S01]  /*99e0*/  FFMA R8, R45, R0, R17 ;  /* 0x000000002d087223 */ /* 0x004fe20000000011 */
        /* <DEDUP_REMOVED lines=14> */
[----:B------:R-:W-:Y:S04]  /*9ad0*/  STS.128 [R96+0xc400], R8 ;  /* 0x00c4000860007388 */ /* 0x000fe80000000c00 */
        /* <DEDUP_REMOVED lines=23> */
[----:B------:R-:W-:Y:S03]  /*9c50*/  @P6 SHF.L.U32 R0, R119, 0x1f, RZ ;  /* 0x0000001f77006819 */ /* 0x000fe600000006ff */
[----:B------:R2:W-:Y:S01]  /*9c60*/  STS.128 [R94+0xc400], R12 ;  /* 0x00c4000c5e007388 */ /* 0x0005e20000000c00 */
[----:B------:R-:W-:Y:S01]  /*9c70*/  @!PT LDS RZ, [RZ] ;  /* 0x00000000fffff984 */ /* 0x000fe20000000800 */
[----:B------:R-:W-:Y:S01]  /*9c80*/  @!PT LDS RZ, [RZ] ;  /* 0x00000000fffff984 */ /* 0x000fe20000000800 */
[----:B------:R-:W-:Y:S01]  /*9c90*/  @!PT LDS RZ, [RZ] ;  /* 0x00000000fffff984 */ /* 0x000fe20000000800 */
[----:B------:R-:W-:Y:S01]  /*9ca0*/  @!PT LDS RZ, [RZ] ;  /* 0x00000000fffff984 */ /* 0x000fe20000000800 */
[----:B------:R3:W-:Y:S07]  /*9cb0*/  MEMBAR.ALL.CTA ;  /* 0x0000000000007992 */ /* 0x0007ee0000008000 */
[----:B---3--:R-:W3:Y:S01]  /*9cc0*/  FENCE.VIEW.ASYNC.S ;  /* 0x00000000000073c6 */ /* 0x008ee20000000000 */
[----:B-1----:R-:W-:Y:S01]  /*9cd0*/  LEA R6, R112, UR43, 0x3 ;  /* 0x0000002b70067c11 */ /* 0x002fe2000f8e18ff */
[----:B---3--:R-:W-:Y:S06]  /*9ce0*/  BAR.SYNC.DEFER_BLOCKING 0x1, 0x80 ;  /* 0x0042000000007b1d */ /* 0x008fec0000010000 */
        /* <DEDUP_REMOVED lines=10> */
.L_x_132:
[----:B------:R-:W-:Y:S05]  /*9d90*/  BSYNC.RECONVERGENT B0 ;  /* 0x0000000000007941 */ /* 0x000fea0003800200 */
.L_x_131:
[----:B------:R-:W-:Y:S01]  /*9da0*/  BAR.SYNC.DEFER_BLOCKING 0x1, 0x80 ;  /* 0x0042000000007b1d */ /* 0x000fe20000010000 */
[----:B------:R-:W-:Y:S04]  /*9db0*/  UIADD3 UR4, UPT, UPT, UR44, 0x1, URZ ;  /* 0x000000012c047890 */ /* 0x000fe8000fffe0ff */
        /* <DEDUP_REMOVED lines=16> */
[----:B------:R-:W-:Y:S04]  /*9ec0*/  SHF.L.U32 R5, R119, 0x1f, RZ ;  /* 0x0000001f77057819 */ /* 0x000fe800000006ff */
[----:B------:R-:W1:Y:S02]  /*9ed0*/  SYNCS.PHASECHK.TRANS64.TRYWAIT P0, [R6+URZ+0x30], R5 ;  /* 0x00003005060075a7 */ /* 0x000e6400080011ff */
[----:B-1----:R-:W-:Y:S05]  /*9ee0*/  @!P0 BRA `(.L_x_137) ;  /* 0x0000004400dc8947 */ /* 0x002fea0003800000 */
.L_x_136:
[----:B------:R-:W-:Y:S05]  /*9ef0*/  BSYNC B0 ;  /* 0x0000000000007941 */ /* 0x000fea0003800000 */
.L_x_135:
[----:B------:R-:W-:Y:S01]  /*9f00*/  ISETP.NE.AND P0, PT, R117, RZ, PT ;  /* 0x000000ff7500720c */ /* 0x000fe20003f05270 */
[----:B------:R-:W-:Y:S11]  /*9f10*/  VIADD R112, R112, 0x1 ;  /* 0x0000000170707836 */ /* 0x000ff60000000000 */
[----:B------:R-:W-:Y:S01]  /*9f20*/  @!UPT UIADD3 URZ, UPT, UPT, URZ, URZ, URZ ;  /* 0x000000fffffff290 */ /* 0x000fe2000fffe0ff */
[----:B------:R3:W4:Y:S01]  /*9f30*/  @P0 LDS.128 R76, [R4+UR43+0x400] ;  /* 0x0004002b044c0984 */ /* 0x0007220008000c00 */
[C---:B-1----:R-:W-:Y:S03]  /*9f40*/  @P0 IMAD.IADD R5, R115.reuse, 0x1, R2 ;  /* 0x0000000173050824 */ /* 0x042fe600078e0202 */
[----:B------:R1:W2:Y:S04]  /*9f50*/  @P0 LDS.128 R72, [R3+0x400] ;  /* 0x0004000003480984 */ /* 0x0002a80000000c00 */
[----:B------:R5:W2:Y:S04]  /*9f60*/  @P0 LDS.128 R48, [R2+0x400] ;  /* 0x0004000002300984 */ /* 0x000aa80000000c00 */
[----:B------:R-:W2:Y:S04]  /*9f70*/  @P0 LDS.128 R52, [R5+0x400] ;  /* 0x0004000005340984 */ /* 0x000ea80000000c00 */
[----:B------:R4:W2:Y:S01]  /*9f80*/  @P0 LDS.128 R56, [R0+0x400] ;  /* 0x0004000000380984 */ /* 0x0008a20000000c00 */
[--C-:B---3--:R-:W-:Y:S02]  /*9f90*/  @P0 IMAD.IADD R4, R114, 0x1, R0.reuse ;  /* 0x0000000172040824 */ /* 0x108fe400078e0200 */
[C---:B-1----:R-:W-:Y:S03]  /*9fa0*/  @P0 IMAD.IADD R3, R115.reuse, 0x1, R0 ;  /* 0x0000000173030824 */ /* 0x042fe600078e0200 */
[----:B------:R1:W3:Y:S01]  /*9fb0*/  @P0 LDS.128 R64, [R4+0x400] ;  /* 0x0004000004400984 */ /* 0x0002e20000000c00 */
[----:B-----5:R-:W-:Y:S03]  /*9fc0*/  @P0 IMAD.IADD R2, R115, 0x1, R4 ;  /* 0x0000000173020824 */ /* 0x020fe600078e0204 */
[----:B------:R1:W1:Y:S04]  /*9fd0*/  @P0 LDS.128 R60, [R3+0x400] ;  /* 0x00040000033c0984 */ /* 0x0002680000000c00 */
[----:B------:R1:W1:Y:S01]  /*9fe0*/  @P0 LDS.128 R68, [R2+0x400] ;  /* 0x0004000002440984 */ /* 0x0002620000000c00 */
[C---:B------:R-:W-:Y:S04]  /*9ff0*/  ISETP.NE.AND P0, PT, R112.reuse, 0x4, PT ;  /* 0x000000047000780c */ /* 0x040fe80003f05270 */
[----:B----4-:R-:W-:Y:S02]  /*a000*/  SEL R0, RZ, 0x1, P0 ;  /* 0x00000001ff007807 */ /* 0x010fe40000000000 */
[----:B------:R-:W-:Y:S02]  /*a010*/  SEL R112, R112, RZ, P0 ;  /* 0x000000ff70707207 */ /* 0x000fe40000000000 */
[----:B------:R-:W-:Y:S02]  /*a020*/  LOP3.LUT R119, R119, R0, RZ, 0x3c, !PT ;  /* 0x0000000077777212 */ /* 0x000fe400078e3cff */
.L_x_134:
[----:B------:R-:W-:Y:S05]  /*a030*/  BSYNC B1 ;  /* 0x0000000000017941 */ /* 0x000fea0003800000 */
.L_x_133:
[----:B------:R-:W-:Y:S05]  /*a040*/  VIADD R0, R39, 0x80 ;  /* 0x0000008027007836 */ /* 0x000fea0000000000 */
[----:B------:R-:W-:Y:S04]  /*a050*/  SHF.R.U32.HI R0, RZ, 0x15, R0 ;  /* 0x00000015ff007819 */ /* 0x000fe80000011600 */
[----:B------:R-:W-:Y:S11]  /*a060*/  LOP3.LUT P0, RZ, R0, 0x3, R87, 0x48, !PT ;  /* 0x0000000300ff7812 */ /* 0x000ff60007804857 */
[----:B------:R-:W-:Y:S02]  /*a070*/  @!UPT UIADD3 URZ, UPT, UPT, URZ, URZ, URZ ;  /* 0x000000fffffff290 */ /* 0x000fe4000fffe0ff */
[----:B------:R-:W-:Y:S05]  /*a080*/  @!P0 BRA `(.L_x_138) ;  /* 0x0000000000408947 */ /* 0x000fea0003800000 */
[----:B------:R-:W4:Y:S01]  /*a090*/  LDCU.64 UR8, c[0x4][0x70] ;  /* 0x01000e00ff0877ac */ /* 0x000f220008000a00 */
[----:B-1----:R-:W-:Y:S01]  /*a0a0*/  MOV R3, 0x0 ;  /* 0x0000000000037802 */ /* 0x002fe20000000f00 */
[----:B--2---:R-:W-:Y:S02]  /*a0b0*/  HFMA2 R12, -RZ, RZ, 0, 5.9604644775390625e-08 ;  /* 0x00000001ff0c7431 */ /* 0x004fe400000001ff */
[----:B------:R-:W-:Y:S02]  /*a0c0*/  IMAD.MOV.U32 R8, RZ, RZ, 0x192 ;  /* 0x00000192ff087424 */ /* 0x000fe400078e00ff */
[----:B------:R-:W-:Y:S01]  /*a0d0*/  IMAD.MOV.U32 R13, RZ, RZ, RZ ;  /* 0x000000ffff0d7224 */ /* 0x000fe200078e00ff */
[----:B------:R-:W1:Y:S01]  /*a0e0*/  LDCU.64 UR6, c[0x4][0x78] ;  /* 0x01000f00ff0677ac */ /* 0x000e620008000a00 */
[----:B------:R-:W2:Y:S01]  /*a0f0*/  LDC.64 R2, c[0x4][R3] ;  /* 0x0100000003027b82 */ /* 0x000ea20000000a00 */
[----:B------:R-:W5:Y:S01]  /*a100*/  LDCU.64 UR4, c[0x4][0x10] ;  /* 0x01000200ff0477ac */ /* 0x000f620008000a00 */
[----:B----4-:R-:W-:Y:S01]  /*a110*/  MOV R5, UR9 ;  /* 0x0000000900057c02 */ /* 0x010fe20008000f00 */
[----:B------:R-:W-:Y:S01]  /*a120*/  IMAD.U32 R4, RZ, RZ, UR8 ;  /* 0x00000008ff047e24 */ /* 0x000fe2000f8e00ff */
[----:B-1----:R-:W-:Y:S01]  /*a130*/  MOV R7, UR7 ;  /* 0x0000000700077c02 */ /* 0x002fe20008000f00 */
[----:B------:R-:W-:Y:S01]  /*a140*/  IMAD.U32 R6, RZ, RZ, UR6 ;  /* 0x00000006ff067e24 */ /* 0x000fe2000f8e00ff */
[----:B-----5:R-:W-:Y:S01]  /*a150*/  MOV R11, UR5 ;  /* 0x00000005000b7c02 */ /* 0x020fe20008000f00 */
[----:B------:R-:W-:Y:S02]  /*a160*/  IMAD.U32 R10, RZ, RZ, UR4 ;  /* 0x00000004ff0a7e24 */ /* 0x000fe4000f8e00ff */
[----:B------:R-:W-:Y:S07]  /*a170*/  LEPC R20, `(.L_x_138) ;  /* 0x000000001014794e */ /* 0x000fee0000000000 */
[----:B--23--:R-:W-:Y:S05]  /*a180*/  CALL.ABS.NOINC R2 ;  /* 0x0000000002007343 */ /* 0x00cfea0003c00000 */
.L_x_138:
[----:B-1----:R-:W-:Y:S01]  /*a190*/  LOP3.LUT R3, R76, 0xffffe000, RZ, 0xc0, !PT ;  /* 0xffffe0004c037812 */ /* 0x002fe200078ec0ff */
[----:B------:R-:W-:Y:S05]  /*a1a0*/  WARPSYNC.ALL ;  /* 0x0000000000007948 */ /* 0x000fea0003800000 */
[----:B------:R-:W-:Y:S01]  /*a1b0*/  R2UR UR4, R39 ;  /* 0x00000000270472ca */ /* 0x000fe200000e0000 */
[----:B------:R-:W-:Y:S01]  /*a1c0*/  BSSY.RECONVERGENT B0, `(.L_x_139) ;  /* 0x00000a5000007945 */ /* 0x000fe20003800200 */
[----:B--2---:R-:W-:Y:S02]  /*a1d0*/  LOP3.LUT R44, R72, 0xffffe000, RZ, 0xc0, !PT ;  /* 0xffffe000482c7812 */ /* 0x004fe400078ec0ff */
        /* <DEDUP_REMOVED lines=106> */
[----:B---3--:R-:W-:Y:S01]  /*a880*/  LOP3.LUT R2, R64, 0xffffe000, RZ, 0xc0, !PT ;  /* 0xffffe00040027812 */ /* 0x008fe200078ec0ff */
        /* <DEDUP_REMOVED lines=44> */
[----:B------:R-:W-:Y:S02]  /*ab50*/  UIADD3 UR4, UPT, UPT, UR43, 0x400, URZ ;  /* 0x000004002b047890 */ /* 0x000fe4000fffe0ff */
[----:B------:R-:W-:Y:S01]  /*ab60*/  UIADD3 UR9, UPT, UPT, UR49, 0x80, URZ ;  /* 0x0000008031097890 */ /* 0x000fe2000fffe0ff */
[----:B------:R-:W-:Y:S01]  /*ab70*/  UMOV UR10, UR50 ;  /* 0x00000032000a7c82 */ /* 0x000fe20008000000 */
[----:B------:R-:W-:Y:S02]  /*ab80*/  UMOV UR11, UR36 ;  /* 0x00000024000b7c82 */ /* 0x000fe40008000000 */
        /* <DEDUP_REMOVED lines=8> */
.L_x_140:
[----:B------:R-:W-:Y:S05]  /*ac10*/  BSYNC.RECONVERGENT B0 ;  /* 0x0000000000007941 */ /* 0x000fea0003800200 */
.L_x_139:
        /* <DEDUP_REMOVED lines=21> */
.L_x_144:
[----:B------:R-:W-:Y:S05]  /*ad70*/  BSYNC B0 ;  /* 0x0000000000007941 */ /* 0x000fea0003800000 */
.L_x_143:
        /* <DEDUP_REMOVED lines=19> */
.L_x_142:
[----:B------:R-:W-:Y:S05]  /*aeb0*/  BSYNC B1 ;  /* 0x0000000000017941 */ /* 0x000fea0003800000 */
.L_x_141:
        /* <DEDUP_REMOVED lines=21> */
.L_x_146:
        /* <DEDUP_REMOVED lines=165> */
.L_x_148:
[----:B------:R-:W-:Y:S05]  /*ba60*/  BSYNC.RECONVERGENT B0 ;  /* 0x0000000000007941 */ /* 0x000fea0003800200 */
.L_x_147:
        /* <DEDUP_REMOVED lines=21> */
.L_x_152:
[----:B------:R-:W-:Y:S05]  /*bbc0*/  BSYNC B0 ;  /* 0x0000000000007941 */ /* 0x000fea0003800000 */
.L_x_151:
        /* <DEDUP_REMOVED lines=19> */
.L_x_150:
[----:B------:R-:W-:Y:S05]  /*bd00*/  BSYNC B1 ;  /* 0x0000000000017941 */ /* 0x000fea0003800000 */
.L_x_149:
        /* <DEDUP_REMOVED lines=21> */
.L_x_154:
        /* <DEDUP_REMOVED lines=146> */
[----:B------:R-:W-:Y:S01]  /*c780*/  @P6 SHF.L.U32 R2, R119, 0x1f, RZ ;  /* 0x0000001f77026819 */ /* 0x000fe200000006ff */
        /* <DEDUP_REMOVED lines=18> */
.L_x_156:
[----:B------:R-:W-:Y:S05]  /*c8b0*/  BSYNC.RECONVERGENT B0 ;  /* 0x0000000000007941 */ /* 0x000fea0003800200 */
.L_x_155:
        /* <DEDUP_REMOVED lines=21> */
.L_x_160:
[----:B------:R-:W-:Y:S05]  /*ca10*/  BSYNC B0 ;  /* 0x0000000000007941 */ /* 0x000fea0003800000 */
.L_x_159:
[----:B------:R-:W-:Y:S11]  /*ca20*/  ISETP.NE.AND P0, PT, R117, RZ, PT ;  /* 0x000000ff7500720c */ /* 0x000ff60003f05270 */
[----:B------:R-:W-:Y:S02]  /*ca30*/  @!UPT UIADD3 URZ, UPT, UPT, URZ, URZ, URZ ;  /* 0x000000fffffff290 */ /* 0x000fe4000fffe0ff */
[----:B------:R3:W4:Y:S01]  /*ca40*/  @P0 LDS.128 R72, [R2+0x400] ;  /* 0x0004000002480984 */ /* 0x0007220000000c00 */
[----:B------:R-:W-:Y:S02]  /*ca50*/  @P0 IMAD.IADD R114, R114, 0x1, R113 ;  /* 0x0000000172720824 */ /* 0x000fe400078e0271 */
[C---:B-1----:R-:W-:Y:S01]  /*ca60*/  @P0 IMAD.IADD R0, R115.reuse, 0x1, R3 ;  /* 0x0000000173000824 */ /* 0x042fe200078e0203 */
[----:B------:R1:W1:Y:S04]  /*ca70*/  @P0 LDS.128 R76, [R112+UR43+0x400] ;  /* 0x0004002b704c0984 */ /* 0x0002680008000c00 */
[----:B------:R1:W1:Y:S04]  /*ca80*/  @P0 LDS.128 R48, [R3+0x400] ;  /* 0x0004000003300984 */ /* 0x0002680000000c00 */
[----:B------:R1:W1:Y:S04]  /*ca90*/  @P0 LDS.128 R52, [R0+0x400] ;  /* 0x0004000000340984 */ /* 0x0002680000000c00 */
[----:B------:R1:W1:Y:S04]  /*caa0*/  @P0 LDS.128 R56, [R113+0x400] ;  /* 0x0004000071380984 */ /* 0x0002680000000c00 */
[----:B------:R1:W1:Y:S01]  /*cab0*/  @P0 LDS.128 R64, [R114+0x400] ;  /* 0x0004000072400984 */ /* 0x0002620000000c00 */
[C---:B---3--:R-:W-:Y:S02]  /*cac0*/  @P0 IADD3 R2, PT, PT, R115.reuse, R113, RZ ;  /* 0x0000007173020210 */ /* 0x048fe40007ffe0ff */
[----:B------:R-:W-:Y:S03]  /*cad0*/  @P0 IADD3 R115, PT, PT, R115, R114, RZ ;  /* 0x0000007273730210 */ /* 0x000fe60007ffe0ff */
[----:B------:R3:W1:Y:S04]  /*cae0*/  @P0 LDS.128 R60, [R2+0x400] ;  /* 0x00040000023c0984 */ /* 0x0006680000000c00 */
[----:B------:R3:W1:Y:S02]  /*caf0*/  @P0 LDS.128 R68, [R115+0x400] ;  /* 0x0004000073440984 */ /* 0x0006640000000c00 */
.L_x_158:
[----:B------:R-:W-:Y:S05]  /*cb00*/  BSYNC B1 ;  /* 0x0000000000017941 */ /* 0x000fea0003800000 */
.L_x_157:
[----:B-1----:R-:W-:Y:S05]  /*cb10*/  VIADD R0, R39, 0xe0 ;  /* 0x000000e027007836 */ /* 0x002fea0000000000 */
[----:B------:R-:W-:Y:S04]  /*cb20*/  SHF.R.U32.HI R0, RZ, 0x15, R0 ;  /* 0x00000015ff007819 */ /* 0x000fe80000011600 */
[----:B------:R-:W-:Y:S11]  /*cb30*/  LOP3.LUT P0, RZ, R0, 0x3, R87, 0x48, !PT ;  /* 0x0000000300ff7812 */ /* 0x000ff60007804857 */
[----:B------:R-:W-:Y:S02]  /*cb40*/  @!UPT UIADD3 URZ, UPT, UPT, URZ, URZ, URZ ;  /* 0x000000fffffff290 */ /* 0x000fe4000fffe0ff */
[----:B------:R-:W-:Y:S05]  /*cb50*/  @!P0 BRA `(.L_x_162) ;  /* 0x0000000000408947 */ /* 0x000fea0003800000 */
[----:B------:R-:W1:Y:S01]  /*cb60*/  LDCU.64 UR8, c[0x4][0x70] ;  /* 0x01000e00ff0877ac */ /* 0x000e620008000a00 */
[----:B------:R-:W-:Y:S01]  /*cb70*/  MOV R3, 0x0 ;  /* 0x0000000000037802 */ /* 0x000fe20000000f00 */
[----:B--2---:R-:W-:Y:S02]  /*cb80*/  HFMA2 R12, -RZ, RZ, 0, 5.9604644775390625e-08 ;  /* 0x00000001ff0c7431 */ /* 0x004fe400000001ff */
[----:B------:R-:W-:Y:S02]  /*cb90*/  IMAD.MOV.U32 R8, RZ, RZ, 0x192 ;  /* 0x00000192ff087424 */ /* 0x000fe400078e00ff */
[----:B------:R-:W-:Y:S01]  /*cba0*/  IMAD.MOV.U32 R13, RZ, RZ, RZ ;  /* 0x000000ffff0d7224 */ /* 0x000fe200078e00ff */
[----:B------:R-:W2:Y:S01]  /*cbb0*/  LDCU.64 UR6, c[0x4][0x78] ;  /* 0x01000f00ff0677ac */ /* 0x000ea20008000a00 */
[----:B---3--:R-:W3:Y:S01]  /*cbc0*/  LDC.64 R2, c[0x4][R3] ;  /* 0x0100000003027b82 */ /* 0x008ee20000000a00 */
[----:B------:R-:W5:Y:S01]  /*cbd0*/  LDCU.64 UR4, c[0x4][0x10] ;  /* 0x01000200ff0477ac */ /* 0x000f620008000a00 */
[----:B-1----:R-:W-:Y:S01]  /*cbe0*/  MOV R5, UR9 ;  /* 0x0000000900057c02 */ /* 0x002fe20008000f00 */
[----:B------:R-:W-:Y:S01]  /*cbf0*/  IMAD.U32 R4, RZ, RZ, UR8 ;  /* 0x00000008ff047e24 */ /* 0x000fe2000f8e00ff */
[----:B--2---:R-:W-:Y:S01]  /*cc00*/  MOV R7, UR7 ;  /* 0x0000000700077c02 */ /* 0x004fe20008000f00 */
[----:B------:R-:W-:Y:S01]  /*cc10*/  IMAD.U32 R6, RZ, RZ, UR6 ;  /* 0x00000006ff067e24 */ /* 0x000fe2000f8e00ff */
[----:B-----5:R-:W-:Y:S01]  /*cc20*/  MOV R11, UR5 ;  /* 0x00000005000b7c02 */ /* 0x020fe20008000f00 */
[----:B------:R-:W-:Y:S02]  /*cc30*/  IMAD.U32 R10, RZ, RZ, UR4 ;  /* 0x00000004ff0a7e24 */ /* 0x000fe4000f8e00ff */
[----:B------:R-:W-:Y:S07]  /*cc40*/  LEPC R20, `(.L_x_162) ;  /* 0x000000001014794e */ /* 0x000fee0000000000 */
[----:B---34-:R-:W-:Y:S05]  /*cc50*/  CALL.ABS.NOINC R2 ;  /* 0x0000000002007343 */ /* 0x018fea0003c00000 */
.L_x_162:
[----:B------:R-:W-:Y:S01]  /*cc60*/  ISETP.NE.AND P0, PT, R103, RZ, PT ;  /* 0x000000ff6700720c */ /* 0x000fe20003f05270 */
[----:B------:R-:W-:Y:S05]  /*cc70*/  WARPSYNC.ALL ;  /* 0x0000000000007948 */ /* 0x000fea0003800000 */
[----:B------:R-:W-:Y:S01]  /*cc80*/  R2UR UR4, R39 ;  /* 0x00000000270472ca */ /* 0x000fe200000e0000 */
[----:B------:R-:W1:Y:S01]  /*cc90*/  S2UR UR6, SR_CgaCtaId ;  /* 0x00000000000679c3 */ /* 0x000e620000008800 */
[----:B------:R-:W-:Y:S01]  /*cca0*/  R2UR UR5, R111 ;  /* 0x000000006f0572ca */ /* 0x000fe200000e0000 */
[----:B------:R-:W-:Y:S01]  /*ccb0*/  BSSY.RECONVERGENT B0, `(.L_x_163) ;  /* 0x000009f000007945 */ /* 0x000fe20003800200 */
[----:B------:R-:W-:Y:S02]  /*ccc0*/  LOP3.LUT R0, R76, 0xffffe000, RZ, 0xc0, !PT ;  /* 0xffffe0004c007812 */ /* 0x000fe400078ec0ff */
[----:B---3--:R-:W-:Y:S02]  /*ccd0*/  LOP3.LUT R2, R77, 0xffffe000, RZ, 0xc0, !PT ;  /* 0xffffe0004d027812 */ /* 0x008fe400078ec0ff */
[----:B------:R-:W-:Y:S02]  /*cce0*/  LOP3.LUT R3, R78, 0xffffe000, RZ, 0xc0, !PT ;  /* 0xffffe0004e037812 */ /* 0x000fe400078ec0ff */
[----:B------:R-:W-:Y:S02]  /*ccf0*/  LOP3.LUT R39, R79, 0xffffe000, RZ, 0xc0, !PT ;  /* 0xffffe0004f277812 */ /* 0x000fe400078ec0ff */
[----:B----4-:R-:W-:Y:S01]  /*cd00*/  LOP3.LUT R40, R72, 0xffffe000, RZ, 0xc0, !PT ;  /* 0xffffe00048287812 */ /* 0x010fe200078ec0ff */
[----:B--2---:R-:W2:Y:S01]  /*cd10*/  LDTM.x32 R4, tmem[UR4+0xe0] ;  /* 0x0000e004000479ee */ /* 0x004ea200082c0000 */
[----:B------:R-:W-:Y:S01]  /*cd20*/  LOP3.LUT R41, R73, 0xffffe000, RZ, 0xc0, !PT ;  /* 0xffffe00049297812 */ /* 0x000fe200078ec0ff */
[----:B------:R-:W-:Y:S01]  /*cd30*/  UIADD3 UR4, UPT, UPT, UR5, 0xb0, URZ ;  /* 0x000000b005047890 */ /* 0x000fe2000fffe0ff */
[----:B------:R-:W-:Y:S01]  /*cd40*/  LOP3.LUT R42, R74, 0xffffe000, RZ, 0xc0, !PT ;  /* 0xffffe0004a2a7812 */ /* 0x000fe200078ec0ff */
[----:B------:R-:W-:Y:S01]  /*cd50*/  NOP ;  /* 0x0000000000007918 */ /* 0x000fe20000000000 */
[----:B------:R-:W-:Y:S02]  /*cd60*/  LOP3.LUT R43, R75, 0xffffe000, RZ, 0xc0, !PT ;  /* 0xffffe0004b2b7812 */ /* 0x000fe400078ec0ff */
        /* <DEDUP_REMOVED lines=8> */
[----:B------:R-:W-:Y:S01]  /*cdf0*/  LOP3.LUT R53, R56, 0xffffe000, RZ, 0xc0, !PT ;  /* 0xffffe00038357812 */ /* 0x000fe200078ec0ff */
[C---:B--2---:R-:W-:Y:S01]  /*ce00*/  FMUL R4, R38.reuse, R4 ;  /* 0x0000000426047220 */ /* 0x044fe20000400000 */
[----:B------:R-:W-:Y:S01]  /*ce10*/  LOP3.LUT R54, R57, 0xffffe000, RZ, 0xc0, !PT ;  /* 0xffffe00039367812 */ /* 0x000fe200078ec0ff */
[----:B------:R-:W-:Y:S01]  /*ce20*/  FMUL R5, R38, R5 ;  /* 0x0000000526057220 */ /* 0x000fe20000400000 */
[----:B------:R-:W-:Y:S01]  /*ce30*/  LOP3.LUT R55, R58, 0xffffe000, RZ, 0xc0, !PT ;  /* 0xffffe0003a377812 */ /* 0x000fe200078ec0ff */
[C---:B------:R-:W-:Y:S01]  /*ce40*/  FMUL R6, R38.reuse, R6 ;  /* 0x0000000626067220 */ /* 0x040fe20000400000 */
[----:B------:R-:W-:Y:S01]  /*ce50*/  LOP3.LUT R56, R59, 0xffffe000, RZ, 0xc0, !PT ;  /* 0xffffe0003b387812 */ /* 0x000fe200078ec0ff */
        /* <DEDUP_REMOVED lines=10> */
[----:B-1----:R-:W-:Y:S01]  /*cf00*/  UPRMT UR4, UR6, 0x654, UR4 ;  /* 0x0000065406047896 */ /* 0x002fe20008000004 */
[----:B------:R-:W-:Y:S01]  /*cf10*/  F2FP.TF32.F32.PACK_B R6, R6 ;  /* 0x00000006ff06723e */ /* 0x000fe200024050ff */
[C---:B------:R-:W-:Y:S01]  /*cf20*/  FMUL R8, R38.reuse, R8 ;  /* 0x0000000826087220 */ /* 0x040fe20000400000 */
[C---:B------:R-:W-:Y:S01]  /*cf30*/  FMUL R9, R38.reuse, R9 ;  /* 0x0000000926097220 */ /* 0x040fe20000400000 */
[C---:B------:R-:W-:Y:S01]  /*cf40*/  FMUL R10, R38.reuse, R10 ;  /* 0x0000000a260a7220 */ /* 0x040fe20000400000 */
[C---:B------:R-:W-:Y:S01]  /*cf50*/  FMUL R11, R38.reuse, R11 ;  /* 0x0000000b260b7220 */ /* 0x040fe20000400000 */
[----:B------:R-:W-:Y:S01]  /*cf60*/  F2FP.TF32.F32.PACK_B R7, R7 ;  /* 0x00000007ff07723e */ /* 0x000fe200024050ff */
[C---:B------:R-:W-:Y:S01]  /*cf70*/  FFMA R8, R45.reuse, R40, R8 ;  /* 0x000000282d087223 */ /* 0x040fe20000000008 */
[C---:B------:R-:W-:Y:S01]  /*cf80*/  FFMA R9, R45.reuse, R41, R9 ;  /* 0x000000292d097223 */ /* 0x040fe20000000009 */
[C---:B------:R-:W-:Y:S01]  /*cf90*/  FFMA R10, R45.reuse, R42, R10 ;  /* 0x0000002a2d0a7223 */ /* 0x040fe2000000000a */
[C---:B------:R-:W-:Y:S01]  /*cfa0*/  FFMA R11, R45.reuse, R43, R11 ;  /* 0x0000002b2d0b7223 */ /* 0x040fe2000000000b */
[C---:B------:R-:W-:Y:S01]  /*cfb0*/  FMUL R12, R38.reuse, R12 ;  /* 0x0000000c260c7220 */ /* 0x040fe20000400000 */
[----:B------:R-:W-:Y:S01]  /*cfc0*/  SYNCS.ARRIVE.TRANS64.RED.A1T0 RZ, [UR4], RZ ;  /* 0x000000ffffff79a7 */ /* 0x000fe20008100404 */
[----:B------:R1:W-:Y:S01]  /*cfd0*/  STS.128 [R110+UR43+0xc400], R4 ;  /* 0x00c400046e007988 */ /* 0x0003e20008000c2b */
[----:B------:R-:W-:Y:S01]  /*cfe0*/  F2FP.TF32.F32.PACK_B R8, R8 ;  /* 0x00000008ff08723e */ /* 0x000fe200024050ff */
[C---:B------:R-:W-:Y:S01]  /*cff0*/  FMUL R13, R38.reuse, R13 ;  /* 0x0000000d260d7220 */ /* 0x040fe20000400000 */
[----:B------:R-:W-:Y:S01]  /*d000*/  F2FP.TF32.F32.PACK_B R9, R9 ;  /* 0x00000009ff09723e */ /* 0x000fe200024050ff */
[C---:B------:R-:W-:Y:S01]  /*d010*/  FMUL R14, R38.reuse, R14 ;  /* 0x0000000e260e7220 */ /* 0x040fe20000400000 */
[----:B------:R-:W-:Y:S01]  /*d020*/  F2FP.TF32.F32.PACK_B R10, R10 ;  /* 0x0000000aff0a723e */ /* 0x000fe200024050ff */
[C---:B------:R-:W-:Y:S01]  /*d030*/  FMUL R15, R38.reuse, R15 ;  /* 0x0000000f260f7220 */ /* 0x040fe20000400000 */
[----:B------:R-:W-:Y:S01]  /*d040*/  F2FP.TF32.F32.PACK_B R11, R11 ;  /* 0x0000000bff0b723e */ /* 0x000fe200024050ff */
[C---:B------:R-:W-:Y:S01]  /*d050*/  FFMA R12, R45.reuse, R44, R12 ;  /* 0x0000002c2d0c7223 */ /* 0x040fe2000000000c */
[C---:B------:R-:W-:Y:S01]  /*d060*/  FFMA R13, R45.reuse, R46, R13 ;  /* 0x0000002e2d0d7223 */ /* 0x040fe2000000000d */
[C---:B------:R-:W-:Y:S01]  /*d070*/  FFMA R14, R45.reuse, R47, R14 ;  /* 0x0000002f2d0e7223 */ /* 0x040fe2000000000e */
[C---:B------:R-:W-:Y:S01]  /*d080*/  FFMA R15, R45.reuse, R48, R15 ;  /* 0x000000302d0f7223 */ /* 0x040fe2000000000f */
[----:B------:R1:W-:Y:S01]  /*d090*/  STS.128 [R109+0xc400], R8 ;  /* 0x00c400086d007388 */ /* 0x0003e20000000c00 */
[----:B------:R-:W-:Y:S01]  /*d0a0*/  F2FP.TF32.F32.PACK_B R12, R12 ;  /* 0x0000000cff0c723e */ /* 0x000fe200024050ff */
[C---:B------:R-:W-:Y:S01]  /*d0b0*/  FMUL R16, R38.reuse, R16 ;  /* 0x0000001026107220 */ /* 0x040fe20000400000 */
[----:B------:R-:W-:Y:S01]  /*d0c0*/  F2FP.TF32.F32.PACK_B R13, R13 ;  /* 0x0000000dff0d723e */ /* 0x000fe200024050ff */
[C---:B------:R-:W-:Y:S01]  /*d0d0*/  FMUL R17, R38.reuse, R17 ;  /* 0x0000001126117220 */ /* 0x040fe20000400000 */
[----:B------:R-:W-:Y:S01]  /*d0e0*/  F2FP.TF32.F32.PACK_B R14, R14 ;  /* 0x0000000eff0e723e */ /* 0x000fe200024050ff */
[C---:B------:R-:W-:Y:S01]  /*d0f0*/  FMUL R18, R38.reuse, R18 ;  /* 0x0000001226127220 */ /* 0x040fe20000400000 */
        /* <DEDUP_REMOVED lines=18> */
[----:B------:R-:W-:Y:S01]  /*d220*/  FFMA R23, R45, R56, R23 ;  /* 0x000000382d177223 */ /* 0x000fe20000000017 */
[----:B------:R1:W-:Y:S01]  /*d230*/  STS.128 [R98+0xc400], R16 ;  /* 0x00c4001062007388 */ /* 0x0003e20000000c00 */
[----:B------:R-:W-:Y:S01]  /*d240*/  LOP3.LUT R60, R63, 0xffffe000, RZ, 0xc0, !PT ;  /* 0xffffe0003f3c7812 */ /* 0x000fe200078ec0ff */
[C---:B------:R-:W-:Y:S01]  /*d250*/  FMUL R24, R38.reuse, R24 ;  /* 0x0000001826187220 */ /* 0x040fe20000400000 */
[----:B------:R-:W-:Y:S01]  /*d260*/  F2FP.TF32.F32.PACK_B R20, R20 ;  /* 0x00000014ff14723e */ /* 0x000fe200024050ff */
[C---:B------:R-:W-:Y:S01]  /*d270*/  FMUL R25, R38.reuse, R25 ;  /* 0x0000001926197220 */ /* 0x040fe20000400000 */
[----:B------:R-:W-:Y:S01]  /*d280*/  F2FP.TF32.F32.PACK_B R21, R21 ;  /* 0x00000015ff15723e */ /* 0x000fe200024050ff */
[C---:B------:R-:W-:Y:S01]  /*d290*/  FMUL R26, R38.reuse, R26 ;  /* 0x0000001a261a7220 */ /* 0x040fe20000400000 */
[----:B------:R-:W-:Y:S01]  /*d2a0*/  FMUL R27, R38, R27 ;  /* 0x0000001b261b7220 */ /* 0x000fe20000400000 */
[----:B------:R-:W-:Y:S01]  /*d2b0*/  F2FP.TF32.F32.PACK_B R22, R22 ;  /* 0x00000016ff16723e */ /* 0x000fe200024050ff */
[C---:B------:R-:W-:Y:S01]  /*d2c0*/  FFMA R24, R45.reuse, R57, R24 ;  /* 0x000000392d187223 */ /* 0x040fe20000000018 */
[----:B------:R-:W-:Y:S01]  /*d2d0*/  F2FP.TF32.F32.PACK_B R23, R23 ;  /* 0x00000017ff17723e */ /* 0x000fe200024050ff */
[C---:B------:R-:W-:Y:S01]  /*d2e0*/  FFMA R25, R45.reuse, R58, R25 ;  /* 0x0000003a2d197223 */ /* 0x040fe20000000019 */
[C---:B------:R-:W-:Y:S01]  /*d2f0*/  FFMA R26, R45.reuse, R59, R26 ;  /* 0x0000003b2d1a7223 */ /* 0x040fe2000000001a */
[----:B------:R-:W-:Y:S01]  /*d300*/  FFMA R27, R45, R60, R27 ;  /* 0x0000003c2d1b7223 */ /* 0x000fe2000000001b */
[----:B------:R-:W-:Y:S01]  /*d310*/  LOP3.LUT R61, R64, 0xffffe000, RZ, 0xc0, !PT ;  /* 0xffffe000403d7812 */ /* 0x000fe200078ec0ff */
[----:B------:R1:W-:Y:S01]  /*d320*/  STS.128 [R97+0xc400], R20 ;  /* 0x00c4001461007388 */ /* 0x0003e20000000c00 */
[----:B------:R-:W-:Y:S01]  /*d330*/  LOP3.LUT R62, R65, 0xffffe000, RZ, 0xc0, !PT ;  /* 0xffffe000413e7812 */ /* 0x000fe200078ec0ff */
[----:B------:R-:W-:Y:S01]  /*d340*/  FMUL R28, R38, R28 ;  /* 0x0000001c261c7220 */ /* 0x000fe20000400000 */
[----:B------:R-:W-:Y:S01]  /*d350*/  LOP3.LUT R63, R66, 0xffffe000, RZ, 0xc0, !PT ;  /* 0xffffe000423f7812 */ /* 0x000fe200078ec0ff */
[C---:B------:R-:W-:Y:S01]  /*d360*/  FMUL R29, R38.reuse, R29 ;  /* 0x0000001d261d7220 */ /* 0x040fe20000400000 */
[----:B------:R-:W-:Y:S01]  /*d370*/  LOP3.LUT R64, R67, 0xffffe000, RZ, 0xc0, !PT ;  /* 0xffffe00043407812 */ /* 0x000fe200078ec0ff */
[C---:B------:R-:W-:Y:S01]  /*d380*/  FMUL R30, R38.reuse, R30 ;  /* 0x0000001e261e7220 */ /* 0x040fe20000400000 */
        /* <DEDUP_REMOVED lines=10> */
[----:B------:R-:W-:Y:S01]  /*d430*/  FMUL R32, R38, R32 ;  /* 0x0000002026207220 */ /* 0x000fe20000400000 */
[----:B------:R-:W-:Y:S01]  /*d440*/  LOP3.LUT R66, R69, 0xffffe000, RZ, 0xc0, !PT ;  /* 0xffffe00045427812 */ /* 0x000fe200078ec0ff */
[----:B------:R1:W-:Y:S01]  /*d450*/  STS.128 [R96+0xc400], R24 ;  /* 0x00c4001860007388 */ /* 0x0003e20000000c00 */
        /* <DEDUP_REMOVED lines=24> */
[----:B--2---:R-:W2:Y:S02]  /*d5e0*/  FENCE.VIEW.ASYNC.S ;  /* 0x00000000000073c6 */ /* 0x004ea40000000000 */
[----:B--2---:R-:W-:Y:S06]  /*d5f0*/  BAR.SYNC.DEFER_BLOCKING 0x1, 0x80 ;  /* 0x0042000000007b1d */ /* 0x004fec0000010000 */
        /* <DEDUP_REMOVED lines=9> */
[----:B--2---:R-:W-:Y:S04]  /*d690*/  DEPBAR.LE SB0, 0x1 ;  /* 0x000080400000791a */ /* 0x004fe80000000000 */
.L_x_164:
[----:B------:R-:W-:Y:S05]  /*d6a0*/  BSYNC.RECONVERGENT B0 ;  /* 0x0000000000007941 */ /* 0x000fea0003800200 */
.L_x_163:
[----:B------:R-:W-:Y:S01]  /*d6b0*/  BAR.SYNC.DEFER_BLOCKING 0x1, 0x80 ;  /* 0x0042000000007b1d */ /* 0x000fe20000010000 */
[----:B------:R-:W-:Y:S01]  /*d6c0*/  UISETP.NE.AND UP0, UPT, UR52, -0x8, UPT ;  /* 0xfffffff83400788c */ /* 0x000fe2000bf05270 */
[----:B------:R-:W-:Y:S08]  /*d6d0*/  IADD3 R36, PT, PT, R36, 0x1, RZ ;  /* 0x0000000124247810 */ /* 0x000ff00007ffe0ff */
[----:B------:R-:W-:Y:S05]  /*d6e0*/  BRA.U !UP0, `(.L_x_165) ;  /* 0x0000000108247547 */ /* 0x000fea000b800000 */
[----:B------:R-:W-:Y:S01]  /*d6f0*/  ISETP.NE.AND P0, PT, R107, RZ, PT ;  /* 0x000000ff6b00720c */ /* 0x000fe20003f05270 */
[----:B------:R-:W-:Y:S01]  /*d700*/  IMAD.U32 R0, RZ, RZ, UR47 ;  /* 0x0000002fff007e24 */ /* 0x000fe2000f8e00ff */
[----:B------:R-:W-:Y:S04]  /*d710*/  UIADD3 UR4, UPT, UPT, UR47, 0x1, URZ ;  /* 0x000000012f047890 */ /* 0x000fe8000fffe0ff */
[----:B------:R-:W-:Y:S04]  /*d720*/  UISETP.NE.AND UP0, UPT, UR4, 0x4, UPT ;  /* 0x000000040400788c */ /* 0x000fe8000bf05270 */
[----:B------:R-:W-:Y:S03]  /*d730*/  USEL UR47, UR4, URZ, UP0 ;  /* 0x000000ff042f7287 */ /* 0x000fe60008000000 */
[----:B------:R-:W-:Y:S05]  /*d740*/  @P0 LEA R0, R0, UR43, 0x3 ;  /* 0x0000002b00000c11 */ /* 0x000fea000f8e18ff */
[----:B------:R-:W-:Y:S05]  /*d750*/  @P0 VIADD R0, R0, 0x50 ;  /* 0x0000005000000836 */ /* 0x000fea0000000000 */
[----:B------:R-:W-:Y:S04]  /*d760*/  @P0 PRMT R0, R118, 0x654, R0 ;  /* 0x0000065476000816 */ /* 0x000fe80000000000 */
[----:B------:R2:W-:Y:S03]  /*d770*/  @P0 SYNCS.ARRIVE.TRANS64.RED.A1T0 RZ, [R0+URZ], RZ ;  /* 0x000000ff00ff09a7 */ /* 0x0005e600081004ff */
.L_x_165:
[----:B------:R-:W-:Y:S01]  /*d780*/  R2UR UR6, R106 ;  /* 0x000000006a0672ca */ /* 0x000fe200000e0000 */
[----:B------:R-:W-:Y:S01]  /*d790*/  UIADD3 UR52, UPT, UPT, UR52, 0x8, URZ ;  /* 0x0000000834347890 */ /* 0x000fe2000fffe0ff */
[----:B------:R-:W-:Y:S01]  /*d7a0*/  R2UR UR5, R88 ;  /* 0x00000000580572ca */ /* 0x000fe200000e0000 */
[----:B------:R-:W-:Y:S01]  /*d7b0*/  UMOV UR36, UR63 ;  /* 0x0000003f00247c82 */ /* 0x000fe20008000000 */
[----:B------:R-:W-:Y:S02]  /*d7c0*/  R2UR UR4, R89 ;  /* 0x00000000590472ca */ /* 0x000fe400000e0000 */
[----:B------:R-:W-:Y:S02]  /*d7d0*/  ISETP.NE.AND P0, PT, R93, 0x2, PT ;  /* 0x000000025d00780c */ /* 0x000fe40003f05270 */
[----:B------:R-:W-:Y:S02]  /*d7e0*/  ISETP.NE.AND P1, PT, R36, 0x2, PT ;  /* 0x000000022400780c */ /* 0x000fe40003f25270 */
[----:B------:R-:W-:Y:S02]  /*d7f0*/  SEL R2, RZ, 0x1, P0 ;  /* 0x00000001ff027807 */ /* 0x000fe40000000000 */
[----:B--2---:R-:W-:Y:S01]  /*d800*/  SEL R0, RZ, 0x1, P1 ;  /* 0x00000001ff007807 */ /* 0x004fe20000800000 */
[----:B------:R-:W-:Y:S01]  /*d810*/  UISETP.NE.AND UP0, UPT, UR6, URZ, UPT ;  /* 0x000000ff0600728c */ /* 0x000fe2000bf05270 */
[----:B------:R-:W-:Y:S01]  /*d820*/  LOP3.LUT R99, R99, R2, RZ, 0x3c, !PT ;  /* 0x0000000263637212 */ /* 0x000fe200078e3cff */
[----:B------:R-:W-:Y:S01]  /*d830*/  UIADD3 UR20, UPT, UPT, UR37, UR5, URZ ;  /* 0x0000000525147290 */ /* 0x000fe2000fffe0ff */
[----:B------:R-:W-:Y:S01]  /*d840*/  LOP3.LUT R100, R100, R0, RZ, 0x3c, !PT ;  /* 0x0000000064647212 */ /* 0x000fe200078e3cff */
[----:B------:R-:W-:Y:S01]  /*d850*/  UIADD3 UR16, UPT, UPT, UR38, UR4, URZ ;  /* 0x0000000426107290 */ /* 0x000fe2000fffe0ff */
[----:B------:R-:W-:Y:S02]  /*d860*/  SEL R93, R93, RZ, P0 ;  /* 0x000000ff5d5d7207 */ /* 0x000fe40000000000 */
[----:B------:R-:W-:Y:S02]  /*d870*/  SEL R36, R36, RZ, P1 ;  /* 0x000000ff24247207 */ /* 0x000fe40000800000 */
[----:B------:R-:W-:Y:S07]  /*d880*/  BRA.U UP0, `(.L_x_166) ;  /* 0xffffff7d00647547 */ /* 0x000fee000b83ffff */
[----:B------:R-:W-:-:S13]  /*d890*/  R2UR UR4, R90 ;  /* 0x000000005a0472ca */ /* 0x000fda00000e0000 */
[----:B------:R-:W-:-:S09]  /*d8a0*/  UISETP.NE.AND UP0, UPT, UR4, URZ, UPT ;  /* 0x000000ff0400728c */ /* 0x000fd2000bf05270 */
[----:B------:R-:W-:Y:S05]  /*d8b0*/  BRA.U !UP0, `(.L_x_167) ;  /* 0x0000000108487547 */ /* 0x000fea000b800000 */
[----:B------:R-:W2:Y:S02]  /*d8c0*/  LDCU.64 UR4, c[0x0][0x890] ;  /* 0x00011200ff0477ac */ /* 0x000ea40008000a00 */
[----:B--2---:R-:W-:-:S04]  /*d8d0*/  UISETP.NE.U32.AND UP0, UPT, UR4, URZ, UPT ;  /* 0x000000ff0400728c */ /* 0x004fc8000bf05070 */
[----:B------:R-:W-:-:S09]  /*d8e0*/  UISETP.NE.AND.EX UP0, UPT, UR5, URZ, UPT, UP0 ;  /* 0x000000ff0500728c */ /* 0x000fd2000bf05300 */
[----:B------:R-:W-:Y:S05]  /*d8f0*/  BRA.U UP0, `(.L_x_168) ;  /* 0x00000001000c7547 */ /* 0x000fea000b800000 */
[----:B------:R-:W-:-:S13]  /*d900*/  FSETP.NEU.AND P0, PT, R45, RZ, PT ;  /* 0x000000ff2d00720b */ /* 0x000fda0003f0d000 */
[----:B------:R-:W-:Y:S05]  /*d910*/  @!P0 EXIT ;  /* 0x000000000000894d */ /* 0x000fea0003800000 */
[----:B------:R-:W-:Y:S05]  /*d920*/  BRA `(.L_x_167) ;  /* 0x00000000002c7947 */ /* 0x000fea0003800000 */
.L_x_168:
[----:B------:R-:W-:Y:S01]  /*d930*/  ISETP.NE.AND P0, PT, R92, RZ, PT ;  /* 0x000000ff5c00720c */ /* 0x000fe20003f05270 */
[----:B------:R-:W-:-:S12]  /*d940*/  BSSY.RECONVERGENT B0, `(.L_x_167) ;  /* 0x0000009000007945 */ /* 0x000fd80003800200 */
[----:B------:R-:W-:Y:S05]  /*d950*/  @P0 BRA `(.L_x_169) ;  /* 0x0000000000140947 */ /* 0x000fea0003800000 */
[----:B------:R-:W2:Y:S02]  /*d960*/  LDCU.64 UR4, c[0x0][0x888] ;  /* 0x00011100ff0477ac */ /* 0x000ea40008000a00 */
[----:B--2---:R-:W-:-:S04]  /*d970*/  ISETP.NE.U32.AND P0, PT, RZ, UR4, PT ;  /* 0x00000004ff007c0c */ /* 0x004fc8000bf05070 */
[----:B------:R-:W-:-:S13]  /*d980*/  ISETP.NE.AND.EX P0, PT, RZ, UR5, PT, P0 ;  /* 0x00000005ff007c0c */ /* 0x000fda000bf05300 */
[----:B------:R-:W-:Y:S05]  /*d990*/  @!P0 EXIT ;  /* 0x000000000000894d */ /* 0x000fea0003800000 */
[----:B------:R-:W-:Y:S05]  /*d9a0*/  BRA `(.L_x_170) ;  /* 0x0000000000087947 */ /* 0x000fea0003800000 */
.L_x_169:
[----:B------:R-:W-:-:S13]  /*d9b0*/  FSETP.NEU.AND P0, PT, R45, RZ, PT ;  /* 0x000000ff2d00720b */ /* 0x000fda0003f0d000 */
[----:B------:R-:W-:Y:S05]  /*d9c0*/  @!P0 EXIT ;  /* 0x000000000000894d */ /* 0x000fea0003800000 */
.L_x_170:
[----:B------:R-:W-:Y:S05]  /*d9d0*/  BSYNC.RECONVERGENT B0 ;  /* 0x0000000000007941 */ /* 0x000fea0003800200 */
.L_x_167:
[----:B------:R-:W2:Y:S01]  /*d9e0*/  S2UR UR5, SR_CgaCtaId ;  /* 0x00000000000579c3 */ /* 0x000ea20000008800 */
[----:B------:R-:W-:Y:S01]  /*d9f0*/  ULEA UR4, UR47, UR43, 0x3 ;  /* 0x0000002b2f047291 */ /* 0x000fe2000f8e18ff */
[----:B------:R-:W-:-:S04]  /*da00*/  DEPBAR.LE SB0, 0x0 ;  /* 0x000080000000791a */ /* 0x000fc80000000000 */
[----:B------:R-:W-:-:S04]  /*da10*/  UIADD3 UR4, UPT, UPT, UR4, 0x50, URZ ;  /* 0x0000005004047890 */ /* 0x000fc8000fffe0ff */
[----:B--2---:R-:W-:-:S09]  /*da20*/  UPRMT UR4, UR5, 0x654, UR4 ;  /* 0x0000065405047896 */ /* 0x004fd20008000004 */
[----:B------:R-:W-:Y:S01]  /*da30*/  SYNCS.ARRIVE.TRANS64.RED.A1T0 RZ, [UR4], RZ ;  /* 0x000000ffffff79a7 */ /* 0x000fe20008100404 */
[----:B------:R-:W-:Y:S05]  /*da40*/  EXIT ;  /* 0x000000000000794d */ /* 0x000fea0003800000 */
.L_x_24:
[----:B--2---:R2:W3:Y:S02]  /*da50*/  SYNCS.PHASECHK.TRANS64.TRYWAIT P0, [R0+URZ+0xd0], R2 ;  /* 0x0000d002000075a7 */ /* 0x0044e400080011ff */
[----:B---3--:R-:W-:Y:S05]  /*da60*/  @!P0 NANOSLEEP.SYNCS 0x989680 ;  /* 0x009896800000895d */ /* 0x008fea0003900000 */
[----:B------:R-:W3:Y:S02]  /*da70*/  @!P0 SYNCS.PHASECHK.TRANS64 P0, [R0+URZ+0xd0], R2 ;  /* 0x0000d002000085a7 */ /* 0x000ee400080010ff */
[----:B---3--:R-:W-:Y:S05]  /*da80*/  @!P0 BRA `(.L_x_24) ;  /* 0xfffffffc00f08947 */ /* 0x008fea000383ffff */
[----:B------:R-:W-:Y:S05]  /*da90*/  BRA `(.L_x_171) ;  /* 0xffffff3c00807947 */ /* 0x000fea000383ffff */
.L_x_27:
[----:B--2---:R-:W-:-:S07]  /*daa0*/  MOV R0, UR33 ;  /* 0x0000002100007c02 */ /* 0x004fce0008000f00 */
.L_x_172:
[----:B--2---:R2:W3:Y:S02]  /*dab0*/  SYNCS.PHASECHK.TRANS64.TRYWAIT P0, [R0+URZ+0x18], R3 ;  /* 0x00001803000075a7 */ /* 0x0044e400080011ff */
[----:B---3--:R-:W-:Y:S05]  /*dac0*/  @!P0 NANOSLEEP.SYNCS 0x989680 ;  /* 0x009896800000895d */ /* 0x008fea0003900000 */
[----:B------:R-:W3:Y:S02]  /*dad0*/  @!P0 SYNCS.PHASECHK.TRANS64 P0, [R0+URZ+0x18], R3 ;  /* 0x00001803000085a7 */ /* 0x000ee400080010ff */
[----:B---3--:R-:W-:Y:S05]  /*dae0*/  @!P0 BRA `(.L_x_172) ;  /* 0xfffffffc00f08947 */ /* 0x008fea000383ffff */
[----:B------:R-:W-:Y:S05]  /*daf0*/  BRA `(.L_x_26) ;  /* 0xffffff3c00c07947 */ /* 0x000fea000383ffff */
.L_x_34:
[----:B-1----:R-:W-:-:S07]  /*db00*/  MOV R0, UR17 ;  /* 0x0000001100007c02 */ /* 0x002fce0008000f00 */
.L_x_173:
[----:B-1----:R1:W2:Y:S02]  /*db10*/  SYNCS.PHASECHK.TRANS64.TRYWAIT P0, [R0+URZ+0x18], R3 ;  /* 0x00001803000075a7 */ /* 0x0022a400080011ff */
[----:B--2---:R-:W-:Y:S05]  /*db20*/  @!P0 NANOSLEEP.SYNCS 0x989680 ;  /* 0x009896800000895d */ /* 0x004fea0003900000 */
[----:B------:R-:W2:Y:S02]  /*db30*/  @!P0 SYNCS.PHASECHK.TRANS64 P0, [R0+URZ+0x18], R3 ;  /* 0x00001803000085a7 */ /* 0x000ea400080010ff */
[----:B--2---:R-:W-:Y:S05]  /*db40*/  @!P0 BRA `(.L_x_173) ;  /* 0xfffffffc00f08947 */ /* 0x004fea000383ffff */
[----:B------:R-:W-:Y:S05]  /*db50*/  BRA `(.L_x_33) ;  /* 0xffffff4000807947 */ /* 0x000fea000383ffff */
.L_x_39:
[----:B-1----:R1:W2:Y:S02]  /*db60*/  SYNCS.PHASECHK.TRANS64.TRYWAIT P0, [R3+URZ+0x80], R0 ;  /* 0x00008000030075a7 */ /* 0x0022a400080011ff */
[----:B--2---:R-:W-:Y:S05]  /*db70*/  @!P0 NANOSLEEP.SYNCS 0x989680 ;  /* 0x009896800000895d */ /* 0x004fea0003900000 */
[----:B------:R-:W2:Y:S02]  /*db80*/  @!P0 SYNCS.PHASECHK.TRANS64 P0, [R3+URZ+0x80], R0 ;  /* 0x00008000030085a7 */ /* 0x000ea400080010ff */
[----:B--2---:R-:W-:Y:S05]  /*db90*/  @!P0 BRA `(.L_x_39) ;  /* 0xfffffffc00f08947 */ /* 0x004fea000383ffff */
[----:B------:R-:W-:Y:S05]  /*dba0*/  BRA `(.L_x_174) ;  /* 0xffffff4400207947 */ /* 0x000fea000383ffff */
.L_x_43:
[----:B------:R-:W-:-:S07]  /*dbb0*/  MOV R0, UR4 ;  /* 0x0000000400007c02 */ /* 0x000fce0008000f00 */
.L_x_175:
[----:B-1----:R1:W2:Y:S02]  /*dbc0*/  SYNCS.PHASECHK.TRANS64.TRYWAIT P0, [R0+URZ], R2 ;  /* 0x00000002000075a7 */ /* 0x0022a400080011ff */
[----:B--2---:R-:W-:Y:S05]  /*dbd0*/  @!P0 NANOSLEEP.SYNCS 0x989680 ;  /* 0x009896800000895d */ /* 0x004fea0003900000 */
[----:B------:R-:W2:Y:S02]  /*dbe0*/  @!P0 SYNCS.PHASECHK.TRANS64 P0, [R0+URZ], R2 ;  /* 0x00000002000085a7 */ /* 0x000ea400080010ff */
[----:B--2---:R-:W-:Y:S05]  /*dbf0*/  @!P0 BRA `(.L_x_175) ;  /* 0xfffffffc00f08947 */ /* 0x004fea000383ffff */
[----:B------:R-:W-:Y:S05]  /*dc00*/  BRA `(.L_x_176) ;  /* 0xffffff4800cc7947 */ /* 0x000fea000383ffff */
.L_x_44:
[----:B------:R-:W-:-:S07]  /*dc10*/  MOV R0, UR5 ;  /* 0x0000000500007c02 */ /* 0x000fce0008000f00 */
.L_x_177:
[----:B-1----:R1:W2:Y:S02]  /*dc20*/  SYNCS.PHASECHK.TRANS64.TRYWAIT P0, [R0+URZ], R2 ;  /* 0x00000002000075a7 */ /* 0x0022a400080011ff */
[----:B--2---:R-:W-:Y:S05]  /*dc30*/  @!P0 NANOSLEEP.SYNCS 0x989680 ;  /* 0x009896800000895d */ /* 0x004fea0003900000 */
[----:B------:R-:W2:Y:S02]  /*dc40*/  @!P0 SYNCS.PHASECHK.TRANS64 P0, [R0+URZ], R2 ;  /* 0x00000002000085a7 */ /* 0x000ea400080010ff */
[----:B--2---:R-:W-:Y:S05]  /*dc50*/  @!P0 BRA `(.L_x_177) ;  /* 0xfffffffc00f08947 */ /* 0x004fea000383ffff */
[----:B------:R-:W-:Y:S05]  /*dc60*/  BRA `(.L_x_178) ;  /* 0xffffff4800d87947 */ /* 0x000fea000383ffff */
.L_x_47:
[----:B-1----:R1:W2:Y:S02]  /*dc70*/  SYNCS.PHASECHK.TRANS64.TRYWAIT P0, [R2+URZ+0xc0], R4 ;  /* 0x0000c004020075a7 */ /* 0x0022a400080011ff */
[----:B--2---:R-:W-:Y:S05]  /*dc80*/  @!P0 NANOSLEEP.SYNCS 0x989680 ;  /* 0x009896800000895d */ /* 0x004fea0003900000 */
[----:B------:R-:W2:Y:S02]  /*dc90*/  @!P0 SYNCS.PHASECHK.TRANS64 P0, [R2+URZ+0xc0], R4 ;  /* 0x0000c004020085a7 */ /* 0x000ea400080010ff */
[----:B--2---:R-:W-:Y:S05]  /*dca0*/  @!P0 BRA `(.L_x_47) ;  /* 0xfffffffc00f08947 */ /* 0x004fea000383ffff */
[----:B------:R-:W-:Y:S05]  /*dcb0*/  BRA `(.L_x_179) ;  /* 0xffffff4c003c7947 */ /* 0x000fea000383ffff */
.L_x_48:
[----:B------:R-:W-:-:S07]  /*dcc0*/  MOV R2, UR4 ;  /* 0x0000000400027c02 */ /* 0x000fce0008000f00 */
.L_x_180:
[----:B-1----:R1:W2:Y:S02]  /*dcd0*/  SYNCS.PHASECHK.TRANS64.TRYWAIT P0, [R2+URZ+0x90], R5 ;  /* 0x00009005020075a7 */ /* 0x0022a400080011ff */
[----:B--2---:R-:W-:Y:S05]  /*dce0*/  @!P0 NANOSLEEP.SYNCS 0x989680 ;  /* 0x009896800000895d */ /* 0x004fea0003900000 */
[----:B------:R-:W2:Y:S02]  /*dcf0*/  @!P0 SYNCS.PHASECHK.TRANS64 P0, [R2+URZ+0x90], R5 ;  /* 0x00009005020085a7 */ /* 0x000ea400080010ff */
[----:B--2---:R-:W-:Y:S05]  /*dd00*/  @!P0 BRA `(.L_x_180) ;  /* 0xfffffffc00f08947 */ /* 0x004fea000383ffff */
[----:B------:R-:W-:Y:S05]  /*dd10*/  BRA `(.L_x_181) ;  /* 0xffffff4c004c7947 */ /* 0x000fea000383ffff */
.L_x_49:
[----:B-1----:R1:W2:Y:S02]  /*dd20*/  SYNCS.PHASECHK.TRANS64.TRYWAIT P1, [R2+URZ+0x80], R4 ;  /* 0x00008004020075a7 */ /* 0x0022a400080211ff */
[----:B--2---:R-:W-:Y:S05]  /*dd30*/  @!P1 NANOSLEEP.SYNCS 0x989680 ;  /* 0x009896800000995d */ /* 0x004fea0003900000 */
[----:B------:R-:W2:Y:S02]  /*dd40*/  @!P1 SYNCS.PHASECHK.TRANS64 P1, [R2+URZ+0x80], R4 ;  /* 0x00008004020095a7 */ /* 0x000ea400080210ff */
[----:B--2---:R-:W-:Y:S05]  /*dd50*/  @!P1 BRA `(.L_x_49) ;  /* 0xfffffffc00f09947 */ /* 0x004fea000383ffff */
[----:B------:R-:W-:Y:S05]  /*dd60*/  BRA `(.L_x_182) ;  /* 0xffffff4c007c7947 */ /* 0x000fea000383ffff */
.L_x_52:
[----:B------:R-:W-:-:S07]  /*dd70*/  MOV R0, UR4 ;  /* 0x0000000400007c02 */ /* 0x000fce0008000f00 */
.L_x_183:
[----:B-1----:R1:W2:Y:S02]  /*dd80*/  SYNCS.PHASECHK.TRANS64.TRYWAIT P0, [R0+URZ+0x90], R2 ;  /* 0x00009002000075a7 */ /* 0x0022a400080011ff */
[----:B--2---:R-:W-:Y:S05]  /*dd90*/  @!P0 NANOSLEEP.SYNCS 0x989680 ;  /* 0x009896800000895d */ /* 0x004fea0003900000 */
[----:B------:R-:W2:Y:S02]  /*dda0*/  @!P0 SYNCS.PHASECHK.TRANS64 P0, [R0+URZ+0x90], R2 ;  /* 0x00009002000085a7 */ /* 0x000ea400080010ff */
[----:B--2---:R-:W-:Y:S05]  /*ddb0*/  @!P0 BRA `(.L_x_183) ;  /* 0xfffffffc00f08947 */ /* 0x004fea000383ffff */
[----:B------:R-:W-:Y:S05]  /*ddc0*/  BRA `(.L_x_51) ;  /* 0xffffff4c00d07947 */ /* 0x000fea000383ffff */
.L_x_59:
[----:B-1----:R1:W2:Y:S02]  /*ddd0*/  SYNCS.PHASECHK.TRANS64.TRYWAIT P1, [R0+URZ+0x80], R2 ;  /* 0x00008002000075a7 */ /* 0x0022a400080211ff */
[----:B--2---:R-:W-:Y:S05]  /*dde0*/  @!P1 NANOSLEEP.SYNCS 0x989680 ;  /* 0x009896800000995d */ /* 0x004fea0003900000 */
[----:B------:R-:W2:Y:S02]  /*ddf0*/  @!P1 SYNCS.PHASECHK.TRANS64 P1, [R0+URZ+0x80], R2 ;  /* 0x00008002000095a7 */ /* 0x000ea400080210ff */
[----:B--2---:R-:W-:Y:S05]  /*de00*/  @!P1 BRA `(.L_x_59) ;  /* 0xfffffffc00f09947 */ /* 0x004fea000383ffff */
[----:B------:R-:W-:Y:S05]  /*de10*/  BRA `(.L_x_184) ;  /* 0xffffff5400487947 */ /* 0x000fea000383ffff */
.L_x_60:
[----:B------:R-:W-:-:S07]  /*de20*/  MOV R2, UR30 ;  /* 0x0000001e00027c02 */ /* 0x000fce0008000f00 */
.L_x_185:
[----:B-1----:R1:W2:Y:S02]  /*de30*/  SYNCS.PHASECHK.TRANS64.TRYWAIT P0, [R2+URZ+0xb0], R0 ;  /* 0x0000b000020075a7 */ /* 0x0022a400080011ff */
[----:B--2---:R-:W-:Y:S05]  /*de40*/  @!P0 NANOSLEEP.SYNCS 0x989680 ;  /* 0x009896800000895d */ /* 0x004fea0003900000 */
[----:B------:R-:W2:Y:S02]  /*de50*/  @!P0 SYNCS.PHASECHK.TRANS64 P0, [R2+URZ+0xb0], R0 ;  /* 0x0000b000020085a7 */ /* 0x000ea400080010ff */
[----:B--2---:R-:W-:Y:S05]  /*de60*/  @!P0 BRA `(.L_x_185) ;  /* 0xfffffffc00f08947 */ /* 0x004fea000383ffff */
[----:B------:R-:W-:Y:S05]  /*de70*/  BRA `(.L_x_186) ;  /* 0xffffff5400807947 */ /* 0x000fea000383ffff */
.L_x_63:
[----:B------:R-:W-:Y:S07]  /*de80*/  MOV R0, UR5 ;  /* 0x0000000500007c02 */ /* 0x000fee0008000f00 */
.L_x_187:
[----:B-1----:R1:W2:Y:S02]  /*de90*/  SYNCS.PHASECHK.TRANS64.TRYWAIT P0, [R0+URZ], R2 ;  /* 0x00000002000075a7 */ /* 0x0022a400080011ff */
[----:B--2---:R-:W-:Y:S05]  /*dea0*/  @!P0 NANOSLEEP.SYNCS 0x989680 ;  /* 0x009896800000895d */ /* 0x004fea0003900000 */
[----:B------:R-:W2:Y:S02]  /*deb0*/  @!P0 SYNCS.PHASECHK.TRANS64 P0, [R0+URZ], R2 ;  /* 0x00000002000085a7 */ /* 0x000ea400080010ff */
[----:B--2---:R-:W-:Y:S05]  /*dec0*/  @!P0 BRA `(.L_x_187) ;  /* 0xfffffffc00f08947 */ /* 0x004fea000383ffff */
[----:B------:R-:W-:Y:S05]  /*ded0*/  BRA `(.L_x_62) ;  /* 0xffffff54009c7947 */ /* 0x000fea000383ffff */
.L_x_66:
[----:B------:R-:W-:-:S07]  /*dee0*/  MOV R0, UR4 ;  /* 0x0000000400007c02 */ /* 0x000fce0008000f00 */
.L_x_188:
[----:B--2---:R2:W4:Y:S02]  /*def0*/  SYNCS.PHASECHK.TRANS64.TRYWAIT P0, [R0+URZ], R2 ;  /* 0x00000002000075a7 */ /* 0x00452400080011ff */
[----:B----4-:R-:W-:Y:S05]  /*df00*/  @!P0 NANOSLEEP.SYNCS 0x989680 ;  /* 0x009896800000895d */ /* 0x010fea0003900000 */
[----:B------:R-:W4:Y:S02]  /*df10*/  @!P0 SYNCS.PHASECHK.TRANS64 P0, [R0+URZ], R2 ;  /* 0x00000002000085a7 */ /* 0x000f2400080010ff */
[----:B----4-:R-:W-:Y:S05]  /*df20*/  @!P0 BRA `(.L_x_188) ;  /* 0xfffffffc00f08947 */ /* 0x010fea000383ffff */
[----:B------:R-:W-:Y:S05]  /*df30*/  BRA `(.L_x_189) ;  /* 0xffffff5800787947 */ /* 0x000fea000383ffff */
.L_x_67:
[----:B------:R-:W-:-:S07]  /*df40*/  MOV R0, UR4 ;  /* 0x0000000400007c02 */ /* 0x000fce0008000f00 */
.L_x_190:
[----:B-1----:R1:W2:Y:S02]  /*df50*/  SYNCS.PHASECHK.TRANS64.TRYWAIT P0, [R0+URZ], R2 ;  /* 0x00000002000075a7 */ /* 0x0022a400080011ff */
[----:B--2---:R-:W-:Y:S05]  /*df60*/  @!P0 NANOSLEEP.SYNCS 0x989680 ;  /* 0x009896800000895d */ /* 0x004fea0003900000 */
[----:B------:R-:W2:Y:S02]  /*df70*/  @!P0 SYNCS.PHASECHK.TRANS64 P0, [R0+URZ], R2 ;  /* 0x00000002000085a7 */ /* 0x000ea400080010ff */
[----:B--2---:R-:W-:Y:S05]  /*df80*/  @!P0 BRA `(.L_x_190) ;  /* 0xfffffffc00f08947 */ /* 0x004fea000383ffff */
[----:B------:R-:W-:Y:S05]  /*df90*/  BRA `(.L_x_191) ;  /* 0xffffff5800847947 */ /* 0x000fea000383ffff */
.L_x_72:
[----:B--2---:R2:W3:Y:S02]  /*dfa0*/  SYNCS.PHASECHK.TRANS64.TRYWAIT P0, [R12+URZ+0x80], R0 ;  /* 0x000080000c0075a7 */ /* 0x0044e400080011ff */
[----:B---3--:R-:W-:Y:S05]  /*dfb0*/  @!P0 NANOSLEEP.SYNCS 0x989680 ;  /* 0x009896800000895d */ /* 0x008fea0003900000 */
[----:B------:R-:W3:Y:S02]  /*dfc0*/  @!P0 SYNCS.PHASECHK.TRANS64 P0, [R12+URZ+0x80], R0 ;  /* 0x000080000c0085a7 */ /* 0x000ee400080010ff */
[----:B---3--:R-:W-:Y:S05]  /*dfd0*/  @!P0 BRA `(.L_x_72) ;  /* 0xfffffffc00f08947 */ /* 0x008fea000383ffff */
[----:B------:R-:W-:Y:S05]  /*dfe0*/  BRA `(.L_x_192) ;  /* 0xffffff5c00b07947 */ /* 0x000fea000383ffff */
.L_x_75:
[----:B--2---:R-:W-:Y:S07]  /*dff0*/  MOV R0, UR21 ;  /* 0x0000001500007c02 */ /* 0x004fee0008000f00 */
.L_x_193:
[----:B--2---:R2:W3:Y:S02]  /*e000*/  SYNCS.PHASECHK.TRANS64.TRYWAIT P2, [R0+URZ+0x78], R6 ;  /* 0x00007806000075a7 */ /* 0x0044e400080411ff */
[----:B---3--:R-:W-:Y:S05]  /*e010*/  @!P2 NANOSLEEP.SYNCS 0x989680 ;  /* 0x009896800000a95d */ /* 0x008fea0003900000 */
[----:B------:R-:W3:Y:S02]  /*e020*/  @!P2 SYNCS.PHASECHK.TRANS64 P2, [R0+URZ+0x78], R6 ;  /* 0x000078060000a5a7 */ /* 0x000ee400080410ff */
[----:B---3--:R-:W-:Y:S05]  /*e030*/  @!P2 BRA `(.L_x_193) ;  /* 0xfffffffc00f0a947 */ /* 0x008fea000383ffff */
[----:B------:R-:W-:Y:S05]  /*e040*/  BRA `(.L_x_74) ;  /* 0xffffff64001c7947 */ /* 0x000fea000383ffff */
.L_x_78:
[----:B------:R-:W-:Y:S07]  /*e050*/  MOV R0, UR21 ;  /* 0x0000001500007c02 */ /* 0x000fee0008000f00 */
.L_x_194:
[----:B--2---:R2:W3:Y:S02]  /*e060*/  SYNCS.PHASECHK.TRANS64.TRYWAIT P0, [R0+URZ+0x50], R10 ;  /* 0x0000500a000075a7 */ /* 0x0044e400080011ff */
[----:B---3--:R-:W-:Y:S05]  /*e070*/  @!P0 NANOSLEEP.SYNCS 0x989680 ;  /* 0x009896800000895d */ /* 0x008fea0003900000 */
[----:B------:R-:W3:Y:S02]  /*e080*/  @!P0 SYNCS.PHASECHK.TRANS64 P0, [R0+URZ+0x50], R10 ;  /* 0x0000500a000085a7 */ /* 0x000ee400080010ff */
[----:B---3--:R-:W-:Y:S05]  /*e090*/  @!P0 BRA `(.L_x_194) ;  /* 0xfffffffc00f08947 */ /* 0x008fea000383ffff */
[----:B------:R-:W-:Y:S05]  /*e0a0*/  BRA `(.L_x_195) ;  /* 0xffffff6400787947 */ /* 0x000fea000383ffff */
.L_x_79:
[----:B------:R-:W-:Y:S07]  /*e0b0*/  MOV R0, UR21 ;  /* 0x0000001500007c02 */ /* 0x000fee0008000f00 */
.L_x_196:
[----:B--2---:R2:W3:Y:S02]  /*e0c0*/  SYNCS.PHASECHK.TRANS64.TRYWAIT P0, [R0+URZ+0x58], R10 ;  /* 0x0000580a000075a7 */ /* 0x0044e400080011ff */
[----:B---3--:R-:W-:Y:S05]  /*e0d0*/  @!P0 NANOSLEEP.SYNCS 0x989680 ;  /* 0x009896800000895d */ /* 0x008fea0003900000 */
[----:B------:R-:W3:Y:S02]  /*e0e0*/  @!P0 SYNCS.PHASECHK.TRANS64 P0, [R0+URZ+0x58], R10 ;  /* 0x0000580a000085a7 */ /* 0x000ee400080010ff */
[----:B---3--:R-:W-:Y:S05]  /*e0f0*/  @!P0 BRA `(.L_x_196) ;  /* 0xfffffffc00f08947 */ /* 0x008fea000383ffff */
[----:B------:R-:W-:Y:S05]  /*e100*/  BRA `(.L_x_197) ;  /* 0xffffff6400b07947 */ /* 0x000fea000383ffff */
.L_x_80:
[----:B------:R-:W-:Y:S07]  /*e110*/  MOV R0, UR21 ;  /* 0x0000001500007c02 */ /* 0x000fee0008000f00 */
.L_x_198:
[----:B--2---:R2:W3:Y:S02]  /*e120*/  SYNCS.PHASECHK.TRANS64.TRYWAIT P0, [R0+URZ+0x60], R10 ;  /* 0x0000600a000075a7 */ /* 0x0044e400080011ff */
[----:B---3--:R-:W-:Y:S05]  /*e130*/  @!P0 NANOSLEEP.SYNCS 0x989680 ;  /* 0x009896800000895d */ /* 0x008fea0003900000 */
[----:B------:R-:W3:Y:S02]  /*e140*/  @!P0 SYNCS.PHASECHK.TRANS64 P0, [R0+URZ+0x60], R10 ;  /* 0x0000600a000085a7 */ /* 0x000ee400080010ff */
[----:B---3--:R-:W-:Y:S05]  /*e150*/  @!P0 BRA `(.L_x_198) ;  /* 0xfffffffc00f08947 */ /* 0x008fea000383ffff */
[----:B------:R-:W-:Y:S05]  /*e160*/  BRA `(.L_x_199) ;  /* 0xffffff6400ec7947 */ /* 0x000fea000383ffff */
.L_x_81:
[----:B------:R-:W-:Y:S07]  /*e170*/  MOV R0, UR21 ;  /* 0x0000001500007c02 */ /* 0x000fee0008000f00 */
.L_x_200:
[----:B--2---:R2:W3:Y:S02]  /*e180*/  SYNCS.PHASECHK.TRANS64.TRYWAIT P0, [R0+URZ+0x68], R10 ;  /* 0x0000680a000075a7 */ /* 0x0044e400080011ff */
[----:B---3--:R-:W-:Y:S05]  /*e190*/  @!P0 NANOSLEEP.SYNCS 0x989680 ;  /* 0x009896800000895d */ /* 0x008fea0003900000 */
[----:B------:R-:W3:Y:S02]  /*e1a0*/  @!P0 SYNCS.PHASECHK.TRANS64 P0, [R0+URZ+0x68], R10 ;  /* 0x0000680a000085a7 */ /* 0x000ee400080010ff */
[----:B---3--:R-:W-:Y:S05]  /*e1b0*/  @!P0 BRA `(.L_x_200) ;  /* 0xfffffffc00f08947 */ /* 0x008fea000383ffff */
[----:B------:R-:W-:Y:S05]  /*e1c0*/  BRA `(.L_x_201) ;  /* 0xffffff68002c7947 */ /* 0x000fea000383ffff */
.L_x_82:
[----:B------:R-:W-:Y:S07]  /*e1d0*/  MOV R0, UR21 ;  /* 0x0000001500007c02 */ /* 0x000fee0008000f00 */
.L_x_202:
[----:B--2---:R2:W3:Y:S02]  /*e1e0*/  SYNCS.PHASECHK.TRANS64.TRYWAIT P0, [R0+URZ+0x50], R9 ;  /* 0x00005009000075a7 */ /* 0x0044e400080011ff */
[----:B---3--:R-:W-:Y:S05]  /*e1f0*/  @!P0 NANOSLEEP.SYNCS 0x989680 ;  /* 0x009896800000895d */ /* 0x008fea0003900000 */
[----:B------:R-:W3:Y:S02]  /*e200*/  @!P0 SYNCS.PHASECHK.TRANS64 P0, [R0+URZ+0x50], R9 ;  /* 0x00005009000085a7 */ /* 0x000ee400080010ff */
[----:B---3--:R-:W-:Y:S05]  /*e210*/  @!P0 BRA `(.L_x_202) ;  /* 0xfffffffc00f08947 */ /* 0x008fea000383ffff */
[----:B------:R-:W-:Y:S05]  /*e220*/  BRA `(.L_x_203) ;  /* 0xffffff6800707947 */ /* 0x000fea000383ffff */
.L_x_83:
[----:B------:R-:W-:Y:S07]  /*e230*/  MOV R0, UR21 ;  /* 0x0000001500007c02 */ /* 0x000fee0008000f00 */
.L_x_204:
[----:B--2---:R2:W3:Y:S02]  /*e240*/  SYNCS.PHASECHK.TRANS64.TRYWAIT P0, [R0+URZ+0x58], R9 ;  /* 0x00005809000075a7 */ /* 0x0044e400080011ff */
[----:B---3--:R-:W-:Y:S05]  /*e250*/  @!P0 NANOSLEEP.SYNCS 0x989680 ;  /* 0x009896800000895d */ /* 0x008fea0003900000 */
[----:B------:R-:W3:Y:S02]  /*e260*/  @!P0 SYNCS.PHASECHK.TRANS64 P0, [R0+URZ+0x58], R9 ;  /* 0x00005809000085a7 */ /* 0x000ee400080010ff */
[----:B---3--:R-:W-:Y:S05]  /*e270*/  @!P0 BRA `(.L_x_204) ;  /* 0xfffffffc00f08947 */ /* 0x008fea000383ffff */
[----:B------:R-:W-:Y:S05]  /*e280*/  BRA `(.L_x_205) ;  /* 0xffffff6800b87947 */ /* 0x000fea000383ffff */
.L_x_84:
[----:B------:R-:W-:Y:S07]  /*e290*/  MOV R0, UR21 ;  /* 0x0000001500007c02 */ /* 0x000fee0008000f00 */
.L_x_206:
[----:B--2---:R2:W3:Y:S02]  /*e2a0*/  SYNCS.PHASECHK.TRANS64.TRYWAIT P0, [R0+URZ+0x60], R9 ;  /* 0x00006009000075a7 */ /* 0x0044e400080011ff */
[----:B---3--:R-:W-:Y:S05]  /*e2b0*/  @!P0 NANOSLEEP.SYNCS 0x989680 ;  /* 0x009896800000895d */ /* 0x008fea0003900000 */
[----:B------:R-:W3:Y:S02]  /*e2c0*/  @!P0 SYNCS.PHASECHK.TRANS64 P0, [R0+URZ+0x60], R9 ;  /* 0x00006009000085a7 */ /* 0x000ee400080010ff */
[----:B---3--:R-:W-:Y:S05]  /*e2d0*/  @!P0 BRA `(.L_x_206) ;  /* 0xfffffffc00f08947 */ /* 0x008fea000383ffff */
[----:B------:R-:W-:Y:S05]  /*e2e0*/  BRA `(.L_x_207) ;  /* 0xffffff6c00007947 */ /* 0x000fea000383ffff */
.L_x_85:
[----:B------:R-:W-:Y:S07]  /*e2f0*/  MOV R0, UR21 ;  /* 0x0000001500007c02 */ /* 0x000fee0008000f00 */
.L_x_208:
[----:B--2---:R2:W3:Y:S02]  /*e300*/  SYNCS.PHASECHK.TRANS64.TRYWAIT P0, [R0+URZ+0x68], R9 ;  /* 0x00006809000075a7 */ /* 0x0044e400080011ff */
[----:B---3--:R-:W-:Y:S05]  /*e310*/  @!P0 NANOSLEEP.SYNCS 0x989680 ;  /* 0x009896800000895d */ /* 0x008fea0003900000 */
[----:B------:R-:W3:Y:S02]  /*e320*/  @!P0 SYNCS.PHASECHK.TRANS64 P0, [R0+URZ+0x68], R9 ;  /* 0x00006809000085a7 */ /* 0x000ee400080010ff */
[----:B---3--:R-:W-:Y:S05]  /*e330*/  @!P0 BRA `(.L_x_208) ;  /* 0xfffffffc00f08947 */ /* 0x008fea000383ffff */
[----:B------:R-:W-:Y:S05]  /*e340*/  BRA `(.L_x_209) ;  /* 0xffffff6c00447947 */ /* 0x000fea000383ffff */
.L_x_87:
[----:B------:R-:W-:-:S07]  /*e350*/  MOV R0, UR21 ;  /* 0x0000001500007c02 */ /* 0x000fce0008000f00 */
.L_x_210:
[----:B---3--:R3:W4:Y:S02]  /*e360*/  SYNCS.PHASECHK.TRANS64.TRYWAIT P0, [R0+URZ+0x50], R10 ;  /* 0x0000500a000075a7 */ /* 0x00872400080011ff */
[----:B----4-:R-:W-:Y:S05]  /*e370*/  @!P0 NANOSLEEP.SYNCS 0x989680 ;  /* 0x009896800000895d */ /* 0x010fea0003900000 */
[----:B------:R-:W4:Y:S02]  /*e380*/  @!P0 SYNCS.PHASECHK.TRANS64 P0, [R0+URZ+0x50], R10 ;  /* 0x0000500a000085a7 */ /* 0x000f2400080010ff */
[----:B----4-:R-:W-:Y:S05]  /*e390*/  @!P0 BRA `(.L_x_210) ;  /* 0xfffffffc00f08947 */ /* 0x010fea000383ffff */
[----:B------:R-:W-:Y:S05]  /*e3a0*/  BRA `(.L_x_211) ;  /* 0xffffff6c00b47947 */ /* 0x000fea000383ffff */
.L_x_88:
[----:B---3--:R-:W-:-:S07]  /*e3b0*/  MOV R0, UR21 ;  /* 0x0000001500007c02 */ /* 0x008fce0008000f00 */
.L_x_212:
[----:B---3--:R3:W4:Y:S02]  /*e3c0*/  SYNCS.PHASECHK.TRANS64.TRYWAIT P0, [R0+URZ+0x58], R10 ;  /* 0x0000580a000075a7 */ /* 0x00872400080011ff */
[----:B----4-:R-:W-:Y:S05]  /*e3d0*/  @!P0 NANOSLEEP.SYNCS 0x989680 ;  /* 0x009896800000895d */ /* 0x010fea0003900000 */
[----:B------:R-:W4:Y:S02]  /*e3e0*/  @!P0 SYNCS.PHASECHK.TRANS64 P0, [R0+URZ+0x58], R10 ;  /* 0x0000580a000085a7 */ /* 0x000f2400080010ff */
[----:B----4-:R-:W-:Y:S05]  /*e3f0*/  @!P0 BRA `(.L_x_212) ;  /* 0xfffffffc00f08947 */ /* 0x010fea000383ffff */
[----:B------:R-:W-:Y:S05]  /*e400*/  BRA `(.L_x_213) ;  /* 0xffffff6c00a47947 */ /* 0x000fea000383ffff */
.L_x_89:
[----:B------:R-:W-:-:S07]  /*e410*/  MOV R2, UR21 ;  /* 0x0000001500027c02 */ /* 0x000fce0008000f00 */
.L_x_214:
[----:B---3--:R3:W4:Y:S02]  /*e420*/  SYNCS.PHASECHK.TRANS64.TRYWAIT P0, [R2+URZ+0x60], R10 ;  /* 0x0000600a020075a7 */ /* 0x00872400080011ff */
[----:B----4-:R-:W-:Y:S05]  /*e430*/  @!P0 NANOSLEEP.SYNCS 0x989680 ;  /* 0x009896800000895d */ /* 0x010fea0003900000 */
[----:B------:R-:W4:Y:S02]  /*e440*/  @!P0 SYNCS.PHASECHK.TRANS64 P0, [R2+URZ+0x60], R10 ;  /* 0x0000600a020085a7 */ /* 0x000f2400080010ff */
[----:B----4-:R-:W-:Y:S05]  /*e450*/  @!P0 BRA `(.L_x_214) ;  /* 0xfffffffc00f08947 */ /* 0x010fea000383ffff */
[----:B------:R-:W-:Y:S05]  /*e460*/  BRA `(.L_x_215) ;  /* 0xffffff6c00987947 */ /* 0x000fea000383ffff */
.L_x_91:
[----:B-1----:R1:W2:Y:S02]  /*e470*/  SYNCS.PHASECHK.TRANS64.TRYWAIT P0, [R3+URZ+0x80], R0 ;  /* 0x00008000030075a7 */ /* 0x0022a400080011ff */
[----:B--2---:R-:W-:Y:S05]  /*e480*/  @!P0 NANOSLEEP.SYNCS 0x989680 ;  /* 0x009896800000895d */ /* 0x004fea0003900000 */
[----:B------:R-:W2:Y:S02]  /*e490*/  @!P0 SYNCS.PHASECHK.TRANS64 P0, [R3+URZ+0x80], R0 ;  /* 0x00008000030085a7 */ /* 0x000ea400080010ff */
[----:B--2---:R-:W-:Y:S05]  /*e4a0*/  @!P0 BRA `(.L_x_91) ;  /* 0xfffffffc00f08947 */ /* 0x004fea000383ffff */
[----:B------:R-:W-:Y:S05]  /*e4b0*/  BRA `(.L_x_216) ;  /* 0xffffff70006c7947 */ /* 0x000fea000383ffff */
.L_x_102:
[----:B-1----:R-:W-:Y:S04]  /*e4c0*/  MOV R2, UR43 ;  /* 0x0000002b00027c02 */ /* 0x002fe80008000f00 */
[----:B------:R1:W2:Y:S03]  /*e4d0*/  SYNCS.PHASECHK.TRANS64.TRYWAIT P1, [R2+URZ+0x30], R3 ;  /* 0x00003003020075a7 */ /* 0x0002a600080211ff */
[----:B--2---:R-:W-:Y:S05]  /*e4e0*/  @!P1 NANOSLEEP.SYNCS 0x989680 ;  /* 0x009896800000995d */ /* 0x004fea0003900000 */
[----:B------:R-:W2:Y:S02]  /*e4f0*/  @!P1 SYNCS.PHASECHK.TRANS64 P1, [R2+URZ+0x30], R3 ;  /* 0x00003003020095a7 */ /* 0x000ea400080210ff */
[----:B--2---:R-:W-:Y:S05]  /*e500*/  @!P1 BRA `(.L_x_102) ;  /* 0xfffffffc00ec9947 */ /* 0x004fea000383ffff */
[----:B------:R-:W-:Y:S05]  /*e510*/  BRA `(.L_x_101) ;  /* 0xffffff80004c7947 */ /* 0x000fea000383ffff */
.L_x_104:
[----:B-1----:R1:W4:Y:S02]  /*e520*/  SYNCS.PHASECHK.TRANS64.TRYWAIT P0, [R111+URZ+0xa0], R0 ;  /* 0x0000a0006f0075a7 */ /* 0x00232400080011ff */
[----:B----4-:R-:W-:Y:S05]  /*e530*/  @!P0 NANOSLEEP.SYNCS 0x989680 ;  /* 0x009896800000895d */ /* 0x010fea0003900000 */
[----:B------:R-:W4:Y:S02]  /*e540*/  @!P0 SYNCS.PHASECHK.TRANS64 P0, [R111+URZ+0xa0], R0 ;  /* 0x0000a0006f0085a7 */ /* 0x000f2400080010ff */
[----:B----4-:R-:W-:Y:S05]  /*e550*/  @!P0 BRA `(.L_x_104) ;  /* 0xfffffffc00f08947 */ /* 0x010fea000383ffff */
[----:B------:R-:W-:Y:S05]  /*e560*/  BRA `(.L_x_103) ;  /* 0xffffff8000847947 */ /* 0x000fea000383ffff */
.L_x_113:
[----:B-1----:R1:W4:Y:S02]  /*e570*/  SYNCS.PHASECHK.TRANS64.TRYWAIT P0, [R2+URZ+0x30], R0 ;  /* 0x00003000020075a7 */ /* 0x00232400080011ff */
[----:B----4-:R-:W-:Y:S05]  /*e580*/  @!P0 NANOSLEEP.SYNCS 0x989680 ;  /* 0x009896800000895d */ /* 0x010fea0003900000 */
[----:B------:R-:W4:Y:S02]  /*e590*/  @!P0 SYNCS.PHASECHK.TRANS64 P0, [R2+URZ+0x30], R0 ;  /* 0x00003000020085a7 */ /* 0x000f2400080010ff */
[----:B----4-:R-:W-:Y:S05]  /*e5a0*/  @!P0 BRA `(.L_x_113) ;  /* 0xfffffffc00f08947 */ /* 0x010fea000383ffff */
[----:B------:R-:W-:Y:S05]  /*e5b0*/  BRA `(.L_x_112) ;  /* 0xffffff8c00b07947 */ /* 0x000fea000383ffff */
.L_x_121:
[----:B-1----:R1:W2:Y:S02]  /*e5c0*/  SYNCS.PHASECHK.TRANS64.TRYWAIT P0, [R6+URZ+0x30], R5 ;  /* 0x00003005060075a7 */ /* 0x0022a400080011ff */
[----:B--2---:R-:W-:Y:S05]  /*e5d0*/  @!P0 NANOSLEEP.SYNCS 0x989680 ;  /* 0x009896800000895d */ /* 0x004fea0003900000 */
[----:B------:R-:W2:Y:S02]  /*e5e0*/  @!P0 SYNCS.PHASECHK.TRANS64 P0, [R6+URZ+0x30], R5 ;  /* 0x00003005060085a7 */ /* 0x000ea400080010ff */
[----:B--2---:R-:W-:Y:S05]  /*e5f0*/  @!P0 BRA `(.L_x_121) ;  /* 0xfffffffc00f08947 */ /* 0x004fea000383ffff */
[----:B------:R-:W-:Y:S05]  /*e600*/  BRA `(.L_x_120) ;  /* 0xffffff9c00247947 */ /* 0x000fea000383ffff */
.L_x_129:
[----:B-1----:R1:W2:Y:S02]  /*e610*/  SYNCS.PHASECHK.TRANS64.TRYWAIT P0, [R0+URZ+0x30], R6 ;  /* 0x00003006000075a7 */ /* 0x0022a400080011ff */
[----:B--2---:R-:W-:Y:S05]  /*e620*/  @!P0 NANOSLEEP.SYNCS 0x989680 ;  /* 0x009896800000895d */ /* 0x004fea0003900000 */
[----:B------:R-:W2:Y:S02]  /*e630*/  @!P0 SYNCS.PHASECHK.TRANS64 P0, [R0+URZ+0x30], R6 ;  /* 0x00003006000085a7 */ /* 0x000ea400080010ff */
[----:B--2---:R-:W-:Y:S05]  /*e640*/  @!P0 BRA `(.L_x_129) ;  /* 0xfffffffc00f08947 */ /* 0x004fea000383ffff */
[----:B------:R-:W-:Y:S05]  /*e650*/  BRA `(.L_x_128) ;  /* 0xffffffa800987947 */ /* 0x000fea000383ffff */
.L_x_137:
[----:B-1----:R1:W3:Y:S02]  /*e660*/  SYNCS.PHASECHK.TRANS64.TRYWAIT P0, [R6+URZ+0x30], R5 ;  /* 0x00003005060075a7 */ /* 0x0022e400080011ff */
[----:B---3--:R-:W-:Y:S05]  /*e670*/  @!P0 NANOSLEEP.SYNCS 0x989680 ;  /* 0x009896800000895d */ /* 0x008fea0003900000 */
[----:B------:R-:W3:Y:S02]  /*e680*/  @!P0 SYNCS.PHASECHK.TRANS64 P0, [R6+URZ+0x30], R5 ;  /* 0x00003005060085a7 */ /* 0x000ee400080010ff */
[----:B---3--:R-:W-:Y:S05]  /*e690*/  @!P0 BRA `(.L_x_137) ;  /* 0xfffffffc00f08947 */ /* 0x008fea000383ffff */
[----:B------:R-:W-:Y:S05]  /*e6a0*/  BRA `(.L_x_136) ;  /* 0xffffffb800107947 */ /* 0x000fea000383ffff */
.L_x_145:
[----:B-1----:R1:W3:Y:S02]  /*e6b0*/  SYNCS.PHASECHK.TRANS64.TRYWAIT P0, [R6+URZ+0x30], R5 ;  /* 0x00003005060075a7 */ /* 0x0022e400080011ff */
[----:B---3--:R-:W-:Y:S05]  /*e6c0*/  @!P0 NANOSLEEP.SYNCS 0x989680 ;  /* 0x009896800000895d */ /* 0x008fea0003900000 */
[----:B------:R-:W3:Y:S02]  /*e6d0*/  @!P0 SYNCS.PHASECHK.TRANS64 P0, [R6+URZ+0x30], R5 ;  /* 0x00003005060085a7 */ /* 0x000ee400080010ff */
[----:B---3--:R-:W-:Y:S05]  /*e6e0*/  @!P0 BRA `(.L_x_145) ;  /* 0xfffffffc00f08947 */ /* 0x008fea000383ffff */
[----:B------:R-:W-:Y:S05]  /*e6f0*/  BRA `(.L_x_144) ;  /* 0xffffffc4009c7947 */ /* 0x000fea000383ffff */
.L_x_153:
[----:B-1----:R1:W3:Y:S02]  /*e700*/  SYNCS.PHASECHK.TRANS64.TRYWAIT P0, [R6+URZ+0x30], R5 ;  /* 0x00003005060075a7 */ /* 0x0022e400080011ff */
[----:B---3--:R-:W-:Y:S05]  /*e710*/  @!P0 NANOSLEEP.SYNCS 0x989680 ;  /* 0x009896800000895d */ /* 0x008fea0003900000 */
[----:B------:R-:W3:Y:S02]  /*e720*/  @!P0 SYNCS.PHASECHK.TRANS64 P0, [R6+URZ+0x30], R5 ;  /* 0x00003005060085a7 */ /* 0x000ee400080010ff */
[----:B---3--:R-:W-:Y:S05]  /*e730*/  @!P0 BRA `(.L_x_153) ;  /* 0xfffffffc00f08947 */ /* 0x008fea000383ffff */
[----:B------:R-:W-:Y:S05]  /*e740*/  BRA `(.L_x_152) ;  /* 0xffffffd4001c7947 */ /* 0x000fea000383ffff */
.L_x_161:
[----:B-1----:R1:W3:Y:S02]  /*e750*/  SYNCS.PHASECHK.TRANS64.TRYWAIT P0, [R0+URZ+0x30], R119 ;  /* 0x00003077000075a7 */ /* 0x0022e400080011ff */
[----:B---3--:R-:W-:Y:S05]  /*e760*/  @!P0 NANOSLEEP.SYNCS 0x989680 ;  /* 0x009896800000895d */ /* 0x008fea0003900000 */
[----:B------:R-:W3:Y:S02]  /*e770*/  @!P0 SYNCS.PHASECHK.TRANS64 P0, [R0+URZ+0x30], R119 ;  /* 0x00003077000085a7 */ /* 0x000ee400080010ff */
[----:B---3--:R-:W-:Y:S05]  /*e780*/  @!P0 BRA `(.L_x_161) ;  /* 0xfffffffc00f08947 */ /* 0x008fea000383ffff */
[----:B------:R-:W-:Y:S05]  /*e790*/  BRA `(.L_x_160) ;  /* 0xffffffe0009c7947 */ /* 0x000fea000383ffff */
        .weak           $__internal_0_$__cuda_sm10x_tcgen05_guardrail_trap_col_being_dealloced_not_returned_by_alloc
        .type           $__internal_0_$__cuda_sm10x_tcgen05_guardrail_trap_col_being_dealloced_not_returned_by_alloc,@function
        .size           $__internal_0_$__cuda_sm10x_tcgen05_guardrail_trap_col_being_dealloced_not_returned_by_alloc,($__internal_1_$__cuda_sm10x_tcgen05_guardrail_trap_phase_invalid_during_alloc - $__internal_0_$__cuda_sm10x_tcgen05_guardrail_trap_col_being_dealloced_not_returned_by_alloc)
$__internal_0_$__cuda_sm10x_tcgen05_guardrail_trap_col_being_dealloced_not_returned_by_alloc:
[----:B------:R-:W-:Y:S05]  /*e7a0*/  BPT.TRAP 0x1 ;  /* 0x000000040000795c */ /* 0x000fea0000300000 */
[----:B------:R-:W-:-:S04]  /*e7b0*/  HFMA2 R3, -RZ, RZ, 0, 0 ;  /* 0x00000000ff037431 */ /* 0x000fc800000001ff */
[----:B------:R-:W-:Y:S05]  /*e7c0*/  RET.REL.NODEC R2 `(_ZN7cutlass13device_kernelINS_4gemm6kernel13GemmUniversalIN4cute5tupleIJiiiiEEENS1_10collective13CollectiveMmaINS1_35MainloopSm100TmaUmmaWarpSpecializedILi3ELi2ELi2ENS5_IJNS4_1CILi1EEENSA_ILi2EEESB_EEEEENS5_IJNSA_ILi128EEENSA_ILi256EEENSA_ILi32EEEEEENS_10tfloat32_tENS5_IJlSB_lEEESJ_SK_NS4_8TiledMMAINS4_8MMA_AtomIJNS4_17SM100_MMA_TF32_SSISJ_SJ_fLi128ELi256ELNS4_4UMMA5MajorE0ELSP_0ELNSO_7ScaleInE0ELSQ_0EEEEEENS4_6LayoutINS5_IJSB_SB_SB_EEENS5_IJNSA_ILi0EEESV_SV_EEEEENS5_IJNS4_10UnderscoreESY_SY_EEEEENS4_23SM90_TMA_LOAD_MULTICASTENS4_14ComposedLayoutINS4_7SwizzleILi3ELi4ELi3EEENS4_18smem_ptr_flag_bitsILi32EEENST_INS5_IJNSA_ILi8EEESH_EEENS5_IJSH_SB_EEEEEEEvNS4_8identityENS4_13SM90_TMA_LOADES1B_vS1C_EENS_8epilogue10collective18CollectiveEpilogueINS1F_23Sm100TmaWarpSpecializedILi4ELi2ELi32ELb1ELb0EEEJSI_NS5_IJNST_ISF_SB_EENST_ISH_SB_EEEEESJ_SK_SJ_SK_NS1F_6fusion15FusionCallbacksIS1J_NS1N_17LinearCombinationISJ_fSJ_fLNS_15FloatRoundStyleE2EEESI_S1M_JEEENS4_5SM1004TMEM4LOAD26SM100_TMEM_LOAD_32dp32b32xES1D_S1B_NS4_39AutoVectorizingCopyWithAssumedAlignmentILi128EEENS4_14SM90_TMA_STOREES1B_S1Y_S1Y_EEEvvEEEEvNT_6ParamsE) ;  /* 0xffffff18020c7950 */ /* 0x000fea0003c3ffff */
        .weak           $__internal_1_$__cuda_sm10x_tcgen05_guardrail_trap_phase_invalid_during_alloc
        .type           $__internal_1_$__cuda_sm10x_tcgen05_guardrail_trap_phase_invalid_during_alloc,@function
        .size           $__internal_1_$__cuda_sm10x_tcgen05_guardrail_trap_phase_invalid_during_alloc,($__internal_2_$__cuda_sm10x_tcgen05_guardrail_trap_unallocated_columns_being_dealloced - $__internal_1_$__cuda_sm10x_tcgen05_guardrail_trap_phase_invalid_during_alloc)
$__internal_1_$__cuda_sm10x_tcgen05_guardrail_trap_phase_invalid_during_alloc:
[----:B------:R-:W-:Y:S05]  /*e7d0*/  BPT.TRAP 0x1 ;  /* 0x000000040000795c */ /* 0x000fea0000300000 */
[----:B------:R-:W-:-:S04]  /*e7e0*/  MOV R5, 0x0 ;  /* 0x0000000000057802 */ /* 0x000fc80000000f00 */
[----:B------:R-:W-:Y:S05]  /*e7f0*/  RET.REL.NODEC R4 `(_ZN7cutlass13device_kernelINS_4gemm6kernel13GemmUniversalIN4cute5tupleIJiiiiEEENS1_10collective13CollectiveMmaINS1_35MainloopSm100TmaUmmaWarpSpecializedILi3ELi2ELi2ENS5_IJNS4_1CILi1EEENSA_ILi2EEESB_EEEEENS5_IJNSA_ILi128EEENSA_ILi256EEENSA_ILi32EEEEEENS_10tfloat32_tENS5_IJlSB_lEEESJ_SK_NS4_8TiledMMAINS4_8MMA_AtomIJNS4_17SM100_MMA_TF32_SSISJ_SJ_fLi128ELi256ELNS4_4UMMA5MajorE0ELSP_0ELNSO_7ScaleInE0ELSQ_0EEEEEENS4_6LayoutINS5_IJSB_SB_SB_EEENS5_IJNSA_ILi0EEESV_SV_EEEEENS5_IJNS4_10UnderscoreESY_SY_EEEEENS4_23SM90_TMA_LOAD_MULTICASTENS4_14ComposedLayoutINS4_7SwizzleILi3ELi4ELi3EEENS4_18smem_ptr_flag_bitsILi32EEENST_INS5_IJNSA_ILi8EEESH_EEENS5_IJSH_SB_EEEEEEEvNS4_8identityENS4_13SM90_TMA_LOADES1B_vS1C_EENS_8epilogue10collective18CollectiveEpilogueINS1F_23Sm100TmaWarpSpecializedILi4ELi2ELi32ELb1ELb0EEEJSI_NS5_IJNST_ISF_SB_EENST_ISH_SB_EEEEESJ_SK_SJ_SK_NS1F_6fusion15FusionCallbacksIS1J_NS1N_17LinearCombinationISJ_fSJ_fLNS_15FloatRoundStyleE2EEESI_S1M_JEEENS4_5SM1004TMEM4LOAD26SM100_TMEM_LOAD_32dp32b32xES1D_S1B_NS4_39AutoVectorizingCopyWithAssumedAlignmentILi128EEENS4_14SM90_TMA_STOREES1B_S1Y_S1Y_EEEvvEEEEvNT_6ParamsE) ;  /* 0xffffff1804007950 */ /* 0x000fea0003c3ffff */
        .weak           $__internal_2_$__cuda_sm10x_tcgen05_guardrail_trap_unallocated_columns_being_dealloced
        .type           $__internal_2_$__cuda_sm10x_tcgen05_guardrail_trap_unallocated_columns_being_dealloced,@function
        .size           $__internal_2_$__cuda_sm10x_tcgen05_guardrail_trap_unallocated_columns_being_dealloced,(.L_x_218 - $__internal_2_$__cuda_sm10x_tcgen05_guardrail_trap_unallocated_columns_being_dealloced)
$__internal_2_$__cuda_sm10x_tcgen05_guardrail_trap_unallocated_columns_being_dealloced:
[----:B------:R-:W-:Y:S05]  /*e800*/  BPT.TRAP 0x1 ;  /* 0x000000040000795c */ /* 0x000fea0000300000 */
[----:B------:R-:W-:-:S04]  /*e810*/  HFMA2 R3, -RZ, RZ, 0, 0 ;  /* 0x00000000ff037431 */ /* 0x000fc800000001ff */
[----:B------:R-:W-:Y:S05]  /*e820*/  RET.REL.NODEC R2 `(_ZN7cutlass13device_kernelINS_4gemm6kernel13GemmUniversalIN4cute5tupleIJiiiiEEENS1_10collective13CollectiveMmaINS1_35MainloopSm100TmaUmmaWarpSpecializedILi3ELi2ELi2ENS5_IJNS4_1CILi1EEENSA_ILi2EEESB_EEEEENS5_IJNSA_ILi128EEENSA_ILi256EEENSA_ILi32EEEEEENS_10tfloat32_tENS5_IJlSB_lEEESJ_SK_NS4_8TiledMMAINS4_8MMA_AtomIJNS4_17SM100_MMA_TF32_SSISJ_SJ_fLi128ELi256ELNS4_4UMMA5MajorE0ELSP_0ELNSO_7ScaleInE0ELSQ_0EEEEEENS4_6LayoutINS5_IJSB_SB_SB_EEENS5_IJNSA_ILi0EEESV_SV_EEEEENS5_IJNS4_10UnderscoreESY_SY_EEEEENS4_23SM90_TMA_LOAD_MULTICASTENS4_14ComposedLayoutINS4_7SwizzleILi3ELi4ELi3EEENS4_18smem_ptr_flag_bitsILi32EEENST_INS5_IJNSA_ILi8EEESH_EEENS5_IJSH_SB_EEEEEEEvNS4_8identityENS4_13SM90_TMA_LOADES1B_vS1C_EENS_8epilogue10collective18CollectiveEpilogueINS1F_23Sm100TmaWarpSpecializedILi4ELi2ELi32ELb1ELb0EEEJSI_NS5_IJNST_ISF_SB_EENST_ISH_SB_EEEEESJ_SK_SJ_SK_NS1F_6fusion15FusionCallbacksIS1J_NS1N_17LinearCombinationISJ_fSJ_fLNS_15FloatRoundStyleE2EEESI_S1M_JEEENS4_5SM1004TMEM4LOAD26SM100_TMEM_LOAD_32dp32b32xES1D_S1B_NS4_39AutoVectorizingCopyWithAssumedAlignmentILi128EEENS4_14SM90_TMA_STOREES1B_S1Y_S1Y_EEEvvEEEEvNT_6ParamsE) ;  /* 0xffffff1402f47950 */ /* 0x000fea0003c3ffff */
.L_x_217:
[----:B------:R-:W-:-:S00]  /*e830*/  BRA `(.L_x_217) ;  /* 0xfffffffc00fc7947 */ /* 0x000fc0000383ffff */
[----:B------:R-:W-:-:S00]  /*e840*/  NOP ;  /* 0x0000000000007918 */ /* 0x000fc00000000000 */
        /* <DEDUP_REMOVED lines=11> */
.L_x_218:


//--------------------- .nv.global.init           --------------------------
	.section	.nv.global.init,"aw",@progbits
.nv.global.init:
	.type		$str$27,@object
	.size		$str$27,($str$28 - $str$27)
$str$27:
        /*0000*/ 	.byte	0x28, 0x61, 0x64, 0x64, 0x72, 0x65, 0x73, 0x73, 0x20, 0x26, 0x20, 0x6d, 0x61, 0x73, 0x6b, 0x29
        /*0010*/ 	.byte	0x20, 0x3d, 0x3d, 0x20, 0x30, 0x00
	.type		$str$28,@object
	.size		$str$28,($str$26 - $str$28)
$str$28:
        /*0016*/ 	.byte	0x2f, 0x74, 0x6d, 0x70, 0x2f, 0x63, 0x75, 0x74, 0x6c, 0x61, 0x73, 0x73, 0x5f, 0x73, 0x77, 0x65
        /*0026*/ 	.byte	0x65, 0x70, 0x5f, 0x73, 0x72, 0x63, 0x2f, 0x69, 0x6e, 0x63, 0x6c, 0x75, 0x64, 0x65, 0x2f, 0x63
        /*0036*/ 	.byte	0x75, 0x74, 0x65, 0x2f, 0x70, 0x6f, 0x69, 0x6e, 0x74, 0x65, 0x72, 0x5f, 0x66, 0x6c, 0x61, 0x67
        /*0046*/ 	.byte	0x67, 0x65, 0x64, 0x2e, 0x68, 0x70, 0x70, 0x00
	.type		$str$26,@object
	.size		$str$26,($str$25 - $str$26)
$str$26:
        /*004e*/ 	.byte	0x2f, 0x74, 0x6d, 0x70, 0x2f, 0x63, 0x75, 0x74, 0x6c, 0x61, 0x73, 0x73, 0x5f, 0x73, 0x77, 0x65
        /*005e*/ 	.byte	0x65, 0x70, 0x5f, 0x73, 0x72, 0x63, 0x2f, 0x69, 0x6e, 0x63, 0x6c, 0x75, 0x64, 0x65, 0x2f, 0x63
        /*006e*/ 	.byte	0x75, 0x74, 0x65, 0x2f, 0x61, 0x74, 0x6f, 0x6d, 0x2f, 0x63, 0x6f, 0x70, 0x79, 0x5f, 0x74, 0x72
        /*007e*/ 	.byte	0x61, 0x69, 0x74, 0x73, 0x5f, 0x73, 0x6d, 0x31, 0x30, 0x30, 0x2e, 0x68, 0x70, 0x70, 0x00
	.type		$str$25,@object
	.size		$str$25,(__unnamed_1 - $str$25)
$str$25:
        /*008d*/ 	.byte	0x28, 0x28, 0x75, 0x69, 0x6e, 0x74, 0x33, 0x32, 0x5f, 0x74, 0x28, 0x74, 0x68, 0x72, 0x65, 0x61
        /*009d*/ 	.byte	0x64, 0x49, 0x64, 0x78, 0x2e, 0x78, 0x29, 0x20, 0x2f, 0x20, 0x33, 0x32, 0x29, 0x20, 0x25, 0x20
        /*00ad*/ 	.byte	0x34, 0x29, 0x20, 0x3d, 0x3d, 0x20, 0x28, 0x28, 0x28, 0x74, 0x6d, 0x65, 0x6d, 0x5f, 0x61, 0x64
        /*00bd*/ 	.byte	0x64, 0x72, 0x20, 0x3e, 0x3e, 0x20, 0x31, 0x36, 0x29, 0x20, 0x2f, 0x20, 0x33, 0x32, 0x29, 0x20
        /*00cd*/ 	.byte	0x25, 0x20, 0x34, 0x29, 0x00
	.type		__unnamed_1,@object
	.size		__unnamed_1,(__unnamed_2 - __unnamed_1)
__unnamed_1:
        /*00d2*/ 	.byte	0x61, 0x75, 0x74, 0x6f, 0x20, 0x63, 0x75, 0x74, 0x65, 0x3a, 0x3a, 0x61, 0x73, 0x5f, 0x70, 0x6f
        /* <DEDUP_REMOVED lines=24> */
        /*0262*/ 	.byte	0x34, 0x30, 0x39, 0x36, 0x3e, 0x3e, 0x3e, 0x3e, 0x5d, 0x00
	.type		__unnamed_2,@object
	.size		__unnamed_2,(.L_2 - __unnamed_2)
__unnamed_2:
        /* <DEDUP_REMOVED lines=43> */
        /*051c*/ 	.byte	0x65, 0x3a, 0x3a, 0x43, 0x3c, 0x30, 0x3e, 0x3e, 0x3e, 0x3e, 0x5d, 0x00
.L_2:


//--------------------- .nv.shared._ZN7cutlass13device_kernelINS_4gemm6kernel13GemmUniversalIN4cute5tupleIJiiiiEEENS1_10collective13CollectiveMmaINS1_35MainloopSm100TmaUmmaWarpSpecializedILi3ELi2ELi2ENS5_IJNS4_1CILi1EEENSA_ILi2EEESB_EEEEENS5_IJNSA_ILi128EEENSA_ILi256EEENSA_ILi32EEEEEENS_10tfloat32_tENS5_IJlSB_lEEESJ_SK_NS4_8TiledMMAINS4_8MMA_AtomIJNS4_17SM100_MMA_TF32_SSISJ_SJ_fLi128ELi256ELNS4_4UMMA5MajorE0ELSP_0ELNSO_7ScaleInE0ELSQ_0EEEEEENS4_6LayoutINS5_IJSB_SB_SB_EEENS5_IJNSA_ILi0EEESV_SV_EEEEENS5_IJNS4_10UnderscoreESY_SY_EEEEENS4_23SM90_TMA_LOAD_MULTICASTENS4_14ComposedLayoutINS4_7SwizzleILi3ELi4ELi3EEENS4_18smem_ptr_flag_bitsILi32EEENST_INS5_IJNSA_ILi8EEESH_EEENS5_IJSH_SB_EEEEEEEvNS4_8identityENS4_13SM90_TMA_LOADES1B_vS1C_EENS_8epilogue10collective18CollectiveEpilogueINS1F_23Sm100TmaWarpSpecializedILi4ELi2ELi32ELb1ELb0EEEJSI_NS5_IJNST_ISF_SB_EENST_ISH_SB_EEEEESJ_SK_SJ_SK_NS1F_6fusion15FusionCallbacksIS1J_NS1N_17LinearCombinationISJ_fSJ_fLNS_15FloatRoundStyleE2EEESI_S1M_JEEENS4_5SM1004TMEM4LOAD26SM100_TMEM_LOAD_32dp32b32xES1D_S1B_NS4_39AutoVectorizingCopyWithAssumedAlignmentILi128EEENS4_14SM90_TMA_STOREES1B_S1Y_S1Y_EEEvvEEEEvNT_6ParamsE --------------------------
	.section	.nv.shared._ZN7cutlass13device_kernelINS_4gemm6kernel13GemmUniversalIN4cute5tupleIJiiiiEEENS1_10collective13CollectiveMmaINS1_35MainloopSm100TmaUmmaWarpSpecializedILi3ELi2ELi2ENS5_IJNS4_1CILi1EEENSA_ILi2EEESB_EEEEENS5_IJNSA_ILi128EEENSA_ILi256EEENSA_ILi32EEEEEENS_10tfloat32_tENS5_IJlSB_lEEESJ_SK_NS4_8TiledMMAINS4_8MMA_AtomIJNS4_17SM100_MMA_TF32_SSISJ_SJ_fLi128ELi256ELNS4_4UMMA5MajorE0ELSP_0ELNSO_7ScaleInE0ELSQ_0EEEEEENS4_6LayoutINS5_IJSB_SB_SB_EEENS5_IJNSA_ILi0EEESV_SV_EEEEENS5_IJNS4_10UnderscoreESY_SY_EEEEENS4_23SM90_TMA_LOAD_MULTICASTENS4_14ComposedLayoutINS4_7SwizzleILi3ELi4ELi3EEENS4_18smem_ptr_flag_bitsILi32EEENST_INS5_IJNSA_ILi8EEESH_EEENS5_IJSH_SB_EEEEEEEvNS4_8identityENS4_13SM90_TMA_LOADES1B_vS1C_EENS_8epilogue10collective18CollectiveEpilogueINS1F_23Sm100TmaWarpSpecializedILi4ELi2ELi32ELb1ELb0EEEJSI_NS5_IJNST_ISF_SB_EENST_ISH_SB_EEEEESJ_SK_SJ_SK_NS1F_6fusion15FusionCallbacksIS1J_NS1N_17LinearCombinationISJ_fSJ_fLNS_15FloatRoundStyleE2EEESI_S1M_JEEENS4_5SM1004TMEM4LOAD26SM100_TMEM_LOAD_32dp32b32xES1D_S1B_NS4_39AutoVectorizingCopyWithAssumedAlignmentILi128EEENS4_14SM90_TMA_STOREES1B_S1Y_S1Y_EEEvvEEEEvNT_6ParamsE,"aw",@nobits
	.sectionflags	@""
	.align	16
	.zero		1024


//--------------------- .nv.shared.reserved.0     --------------------------
	.section	.nv.shared.reserved.0,"aw",@nobits
	.weak		__nv_reservedSMEM_offset_0_alias
	.size		__nv_reservedSMEM_offset_0_alias, 0, 64
	.other		__nv_reservedSMEM_offset_0_alias,@"STO_CUDA_RESERVED_SHARED STV_DEFAULT"
__nv_reservedSMEM_offset_0_alias:
	.zero		0
.nv.shared.reserved.0:
	.zero		64
	.weak		__nv_reservedSMEM_tcgen05_partition
	.type		__nv_reservedSMEM_tcgen05_partition,@object
	.size		__nv_reservedSMEM_tcgen05_partition,(.L_0 - __nv_reservedSMEM_tcgen05_partition)
__nv_reservedSMEM_tcgen05_partition:
	.zero		32
.L_0:


//--------------------- .nv.global                --------------------------
	.section	.nv.global,"aw",@nobits
.nv.global:
	.type		_ZN40_INTERNAL_d40069bf_4_k_cu_4af003d8_358834cute1_E,@object
	.size		_ZN40_INTERNAL_d40069bf_4_k_cu_4af003d8_358834cute1_E,(_ZN40_INTERNAL_d40069bf_4_k_cu_4af003d8_358834cuda3std3__45__cpo6cbeginE - _ZN40_INTERNAL_d40069bf_4_k_cu_4af003d8_358834cute1_E)
_ZN40_INTERNAL_d40069bf_4_k_cu_4af003d8_358834cute1_E:
	.zero		1
	.type		_ZN40_INTERNAL_d40069bf_4_k_cu_4af003d8_358834cuda3std3__45__cpo6cbeginE,@object
	.size		_ZN40_INTERNAL_d40069bf_4_k_cu_4af003d8_358834cuda3std3__45__cpo6cbeginE,(_ZN40_INTERNAL_d40069bf_4_k_cu_4af003d8_358834cuda3std3__48in_placeE - _ZN40_INTERNAL_d40069bf_4_k_cu_4af003d8_358834cuda3std3__45__cpo6cbeginE)
_ZN40_INTERNAL_d40069bf_4_k_cu_4af003d8_358834cuda3std3__45__cpo6cbeginE:
	.zero		1
	.type		_ZN40_INTERNAL_d40069bf_4_k_cu_4af003d8_358834cuda3std3__48in_placeE,@object
	.size		_ZN40_INTERNAL_d40069bf_4_k_cu_4af003d8_358834cuda3std3__48in_placeE,(_ZN40_INTERNAL_d40069bf_4_k_cu_4af003d8_358834cuda3std6ranges3__45__cpo9iter_moveE - _ZN40_INTERNAL_d40069bf_4_k_cu_4af003d8_358834cuda3std3__48in_placeE)
_ZN40_INTERNAL_d40069bf_4_k_cu_4af003d8_358834cuda3std3__48in_placeE:
	.zero		1
	.type		_ZN40_INTERNAL_d40069bf_4_k_cu_4af003d8_358834cuda3std6ranges3__45__cpo9iter_moveE,@object
	.size		_ZN40_INTERNAL_d40069bf_4_k_cu_4af003d8_358834cuda3std6ranges3__45__cpo9iter_moveE,(_ZN40_INTERNAL_d40069bf_4_k_cu_4af003d8_358834cuda3std3__45__cpo5beginE - _ZN40_INTERNAL_d40069bf_4_k_cu_4af003d8_358834cuda3std6ranges3__45__cpo9iter_moveE)
_ZN40_INTERNAL_d40069bf_4_k_cu_4af003d8_358834cuda3std6ranges3__45__cpo9iter_moveE:
	.zero		1
	.type		_ZN40_INTERNAL_d40069bf_4_k_cu_4af003d8_358834cuda3std3__45__cpo5beginE,@object
	.size		_ZN40_INTERNAL_d40069bf_4_k_cu_4af003d8_358834cuda3std3__45__cpo5beginE,(_ZN40_INTERNAL_d40069bf_4_k_cu_4af003d8_358834cuda3std3__442_GLOBAL__N__d40069bf_4_k_cu_4af003d8_358836ignoreE - _ZN40_INTERNAL_d40069bf_4_k_cu_4af003d8_358834cuda3std3__45__cpo5beginE)
_ZN40_INTERNAL_d40069bf_4_k_cu_4af003d8_358834cuda3std3__45__cpo5beginE:
	.zero		1
	.type		_ZN40_INTERNAL_d40069bf_4_k_cu_4af003d8_358834cuda3std3__442_GLOBAL__N__d40069bf_4_k_cu_4af003d8_358836ignoreE,@object
	.size		_ZN40_INTERNAL_d40069bf_4_k_cu_4af003d8_358834cuda3std3__442_GLOBAL__N__d40069bf_4_k_cu_4af003d8_358836ignoreE,(_ZN40_INTERNAL_d40069bf_4_k_cu_4af003d8_358834cute7productE - _ZN40_INTERNAL_d40069bf_4_k_cu_4af003d8_358834cuda3std3__442_GLOBAL__N__d40069bf_4_k_cu_4af003d8_358836ignoreE)
_ZN40_INTERNAL_d40069bf_4_k_cu_4af003d8_358834cuda3std3__442_GLOBAL__N__d40069bf_4_k_cu_4af003d8_358836ignoreE:
	.zero		1
	.type		_ZN40_INTERNAL_d40069bf_4_k_cu_4af003d8_358834cute7productE,@object
	.size		_ZN40_INTERNAL_d40069bf_4_k_cu_4af003d8_358834cute7productE,(_ZN40_INTERNAL_d40069bf_4_k_cu_4af003d8_358834cuda3std3__45__cpo3endE - _ZN40_INTERNAL_d40069bf_4_k_cu_4af003d8_358834cute7productE)
_ZN40_INTERNAL_d40069bf_4_k_cu_4af003d8_358834cute7productE:
	.zero		1
	.type		_ZN40_INTERNAL_d40069bf_4_k_cu_4af003d8_358834cuda3std3__45__cpo3endE,@object
	.size		_ZN40_INTERNAL_d40069bf_4_k_cu_4af003d8_358834cuda3std3__45__cpo3endE,(_ZN40_INTERNAL_d40069bf_4_k_cu_4af003d8_358834cuda3std3__419piecewise_constructE - _ZN40_INTERNAL_d40069bf_4_k_cu_4af003d8_358834cuda3std3__45__cpo3endE)
_ZN40_INTERNAL_d40069bf_4_k_cu_4af003d8_358834cuda3std3__45__cpo3endE:
	.zero		1
	.type		_ZN40_INTERNAL_d40069bf_4_k_cu_4af003d8_358834cuda3std3__419piecewise_constructE,@object
	.size		_ZN40_INTERNAL_d40069bf_4_k_cu_4af003d8_358834cuda3std3__419piecewise_constructE,(_ZN40_INTERNAL_d40069bf_4_k_cu_4af003d8_358834cuda3std3__45__cpo4cendE - _ZN40_INTERNAL_d40069bf_4_k_cu_4af003d8_358834cuda3std3__419piecewise_constructE)
_ZN40_INTERNAL_d40069bf_4_k_cu_4af003d8_358834cuda3std3__419piecewise_constructE:
	.zero		1
	.type		_ZN40_INTERNAL_d40069bf_4_k_cu_4af003d8_358834cuda3std3__45__cpo4cendE,@object
	.size		_ZN40_INTERNAL_d40069bf_4_k_cu_4af003d8_358834cuda3std3__45__cpo4cendE,(_ZN40_INTERNAL_d40069bf_4_k_cu_4af003d8_358834cuda3std6ranges3__45__cpo4swapE - _ZN40_INTERNAL_d40069bf_4_k_cu_4af003d8_358834cuda3std3__45__cpo4cendE)
_ZN40_INTERNAL_d40069bf_4_k_cu_4af003d8_358834cuda3std3__45__cpo4cendE:
	.zero		1
	.type		_ZN40_INTERNAL_d40069bf_4_k_cu_4af003d8_358834cuda3std6ranges3__45__cpo4swapE,@object
	.size		_ZN40_INTERNAL_d40069bf_4_k_cu_4af003d8_358834cuda3std6ranges3__45__cpo4swapE,(.L_10 - _ZN40_INTERNAL_d40069bf_4_k_cu_4af003d8_358834cuda3std6ranges3__45__cpo4swapE)
_ZN40_INTERNAL_d40069bf_4_k_cu_4af003d8_358834cuda3std6ranges3__45__cpo4swapE:
	.zero		1
.L_10:


//--------------------- .nv.constant0._ZN7cutlass13device_kernelINS_4gemm6kernel13GemmUniversalIN4cute5tupleIJiiiiEEENS1_10collective13CollectiveMmaINS1_35MainloopSm100TmaUmmaWarpSpecializedILi3ELi2ELi2ENS5_IJNS4_1CILi1EEENSA_ILi2EEESB_EEEEENS5_IJNSA_ILi128EEENSA_ILi256EEENSA_ILi32EEEEEENS_10tfloat32_tENS5_IJlSB_lEEESJ_SK_NS4_8TiledMMAINS4_8MMA_AtomIJNS4_17SM100_MMA_TF32_SSISJ_SJ_fLi128ELi256ELNS4_4UMMA5MajorE0ELSP_0ELNSO_7ScaleInE0ELSQ_0EEEEEENS4_6LayoutINS5_IJSB_SB_SB_EEENS5_IJNSA_ILi0EEESV_SV_EEEEENS5_IJNS4_10UnderscoreESY_SY_EEEEENS4_23SM90_TMA_LOAD_MULTICASTENS4_14ComposedLayoutINS4_7SwizzleILi3ELi4ELi3EEENS4_18smem_ptr_flag_bitsILi32EEENST_INS5_IJNSA_ILi8EEESH_EEENS5_IJSH_SB_EEEEEEEvNS4_8identityENS4_13SM90_TMA_LOADES1B_vS1C_EENS_8epilogue10collective18CollectiveEpilogueINS1F_23Sm100TmaWarpSpecializedILi4ELi2ELi32ELb1ELb0EEEJSI_NS5_IJNST_ISF_SB_EENST_ISH_SB_EEEEESJ_SK_SJ_SK_NS1F_6fusion15FusionCallbacksIS1J_NS1N_17LinearCombinationISJ_fSJ_fLNS_15FloatRoundStyleE2EEESI_S1M_JEEENS4_5SM1004TMEM4LOAD26SM100_TMEM_LOAD_32dp32b32xES1D_S1B_NS4_39AutoVectorizingCopyWithAssumedAlignmentILi128EEENS4_14SM90_TMA_STOREES1B_S1Y_S1Y_EEEvvEEEEvNT_6ParamsE --------------------------
	.section	.nv.constant0._ZN7cutlass13device_kernelINS_4gemm6kernel13GemmUniversalIN4cute5tupleIJiiiiEEENS1_10collective13CollectiveMmaINS1_35MainloopSm100TmaUmmaWarpSpecializedILi3ELi2ELi2ENS5_IJNS4_1CILi1EEENSA_ILi2EEESB_EEEEENS5_IJNSA_ILi128EEENSA_ILi256EEENSA_ILi32EEEEEENS_10tfloat32_tENS5_IJlSB_lEEESJ_SK_NS4_8TiledMMAINS4_8MMA_AtomIJNS4_17SM100_MMA_TF32_SSISJ_SJ_fLi128ELi256ELNS4_4UMMA5MajorE0ELSP_0ELNSO_7ScaleInE0ELSQ_0EEEEEENS4_6LayoutINS5_IJSB_SB_SB_EEENS5_IJNSA_ILi0EEESV_SV_EEEEENS5_IJNS4_10UnderscoreESY_SY_EEEEENS4_23SM90_TMA_LOAD_MULTICASTENS4_14ComposedLayoutINS4_7SwizzleILi3ELi4ELi3EEENS4_18smem_ptr_flag_bitsILi32EEENST_INS5_IJNSA_ILi8EEESH_EEENS5_IJSH_SB_EEEEEEEvNS4_8identityENS4_13SM90_TMA_LOADES1B_vS1C_EENS_8epilogue10collective18CollectiveEpilogueINS1F_23Sm100TmaWarpSpecializedILi4ELi2ELi32ELb1ELb0EEEJSI_NS5_IJNST_ISF_SB_EENST_ISH_SB_EEEEESJ_SK_SJ_SK_NS1F_6fusion15FusionCallbacksIS1J_NS1N_17LinearCombinationISJ_fSJ_fLNS_15FloatRoundStyleE2EEESI_S1M_JEEENS4_5SM1004TMEM4LOAD26SM100_TMEM_LOAD_32dp32b32xES1D_S1B_NS4_39AutoVectorizingCopyWithAssumedAlignmentILi128EEENS4_14SM90_TMA_STOREES1B_S1Y_S1Y_EEEvvEEEEvNT_6ParamsE,"a",@progbits
	.sectionflags	@""
	.align	4
.nv.constant0._ZN7cutlass13device_kernelINS_4gemm6kernel13GemmUniversalIN4cute5tupleIJiiiiEEENS1_10collective13CollectiveMmaINS1_35MainloopSm100TmaUmmaWarpSpecializedILi3ELi2ELi2ENS5_IJNS4_1CILi1EEENSA_ILi2EEESB_EEEEENS5_IJNSA_ILi128EEENSA_ILi256EEENSA_ILi32EEEEEENS_10tfloat32_tENS5_IJlSB_lEEESJ_SK_NS4_8TiledMMAINS4_8MMA_AtomIJNS4_17SM100_MMA_TF32_SSISJ_SJ_fLi128ELi256ELNS4_4UMMA5MajorE0ELSP_0ELNSO_7ScaleInE0ELSQ_0EEEEEENS4_6LayoutINS5_IJSB_SB_SB_EEENS5_IJNSA_ILi0EEESV_SV_EEEEENS5_IJNS4_10UnderscoreESY_SY_EEEEENS4_23SM90_TMA_LOAD_MULTICASTENS4_14ComposedLayoutINS4_7SwizzleILi3ELi4ELi3EEENS4_18smem_ptr_flag_bitsILi32EEENST_INS5_IJNSA_ILi8EEESH_EEENS5_IJSH_SB_EEEEEEEvNS4_8identityENS4_13SM90_TMA_LOADES1B_vS1C_EENS_8epilogue10collective18CollectiveEpilogueINS1F_23Sm100TmaWarpSpecializedILi4ELi2ELi32ELb1ELb0EEEJSI_NS5_IJNST_ISF_SB_EENST_ISH_SB_EEEEESJ_SK_SJ_SK_NS1F_6fusion15FusionCallbacksIS1J_NS1N_17LinearCombinationISJ_fSJ_fLNS_15FloatRoundStyleE2EEESI_S1M_JEEENS4_5SM1004TMEM4LOAD26SM100_TMEM_LOAD_32dp32b32xES1D_S1B_NS4_39AutoVectorizingCopyWithAssumedAlignmentILi128EEENS4_14SM90_TMA_STOREES1B_S1Y_S1Y_EEEvvEEEEvNT_6ParamsE:
	.zero		2944


//--------------------- SYMBOLS --------------------------

	.type		.nv.reservedSmem.offset0,@object
	.size		.nv.reservedSmem.offset0,0x4
	.type		.nv.reservedSmem.cap,@object
	.size		.nv.reservedSmem.cap,0x4
	.type		__assertfail,@function
